	.headerflags	@"EF_CUDA_TEXMODE_UNIFIED EF_CUDA_64BIT_ADDRESS EF_CUDA_ACCELERATORS EF_CUDA_SM90 EF_CUDA_VIRTUAL_SM(EF_CUDA_SM90)"
	.elftype	@"ET_EXEC"


//--------------------- .nv.info                  --------------------------
	.section	.nv.info,"",@"SHT_CUDA_INFO"
	.align	4


	//----- nvinfo : EIATTR_REGCOUNT
	.align		4
        /*0000*/ 	.byte	0x04, 0x2f
        /*0002*/ 	.short	(.L_1 - .L_0)
	.align		4
.L_0:
        /*0004*/ 	.word	index@(triton_mm)
        /*0008*/ 	.word	0x000000a8


	//----- nvinfo : EIATTR_MIN_STACK_SIZE
	.align		4
.L_1:
        /*000c*/ 	.byte	0x04, 0x12
        /*000e*/ 	.short	(.L_3 - .L_2)
	.align		4
.L_2:
        /*0010*/ 	.word	index@(triton_mm)
        /*0014*/ 	.word	0x00000000


	//----- nvinfo : EIATTR_FRAME_SIZE
	.align		4
.L_3:
        /*0018*/ 	.byte	0x04, 0x11
        /*001a*/ 	.short	(.L_5 - .L_4)
	.align		4
.L_4:
        /*001c*/ 	.word	index@(triton_mm)
        /*0020*/ 	.word	0x00000000


	//----- nvinfo : EIATTR_MIN_STACK_SIZE
	.align		4
.L_5:
        /*0024*/ 	.byte	0x04, 0x12
        /*0026*/ 	.short	(.L_7 - .L_6)
	.align		4
.L_6:
        /*0028*/ 	.word	index@(triton_mm)
        /*002c*/ 	.word	0x00000000
.L_7:


//--------------------- .nv.info.triton_mm        --------------------------
	.section	.nv.info.triton_mm,"",@"SHT_CUDA_INFO"
	.sectionflags	@""
	.align	4


	//----- nvinfo : EIATTR_CUDA_API_VERSION
	.align		4
        /*0000*/ 	.byte	0x04, 0x37
        /*0002*/ 	.short	(.L_9 - .L_8)
.L_8:
        /*0004*/ 	.word	0x0000007c


	//----- nvinfo : EIATTR_KPARAM_INFO
	.align		4
.L_9:
        /*0008*/ 	.byte	0x04, 0x17
        /*000a*/ 	.short	(.L_11 - .L_10)
.L_10:
        /*000c*/ 	.word	0x00000000
        /*0010*/ 	.short	0x0002
        /*0012*/ 	.short	0x0010
        /*0014*/ 	.byte	0x00, 0xf0, 0x21, 0x00


	//----- nvinfo : EIATTR_KPARAM_INFO
	.align		4
.L_11:
        /*0018*/ 	.byte	0x04, 0x17
        /*001a*/ 	.short	(.L_13 - .L_12)
.L_12:
        /*001c*/ 	.word	0x00000000
        /*0020*/ 	.short	0x0001
        /*0022*/ 	.short	0x0008
        /*0024*/ 	.byte	0x00, 0xf0, 0x21, 0x00


	//----- nvinfo : EIATTR_KPARAM_INFO
	.align		4
.L_13:
        /*0028*/ 	.byte	0x04, 0x17
        /*002a*/ 	.short	(.L_15 - .L_14)
.L_14:
        /*002c*/ 	.word	0x00000000
        /*0030*/ 	.short	0x0000
        /*0032*/ 	.short	0x0000
        /*0034*/ 	.byte	0x00, 0xf0, 0x21, 0x00


	//----- nvinfo : EIATTR_SPARSE_MMA_MASK
	.align		4
.L_15:
        /*0038*/ 	.byte	0x03, 0x50
        /*003a*/ 	.short	0x0000


	//----- nvinfo : EIATTR_MAXREG_COUNT
	.align		4
        /*003c*/ 	.byte	0x03, 0x1b
        /*003e*/ 	.short	0x00ff


	//----- nvinfo : EIATTR_COOP_GROUP_MASK_REGIDS
	.align		4
        /*0040*/ 	.byte	0x04, 0x29
        /*0042*/ 	.short	(.L_17 - .L_16)


	//   ....[0]....
.L_16:
        /*0044*/ 	.word	0xffffffff


	//----- nvinfo : EIATTR_COOP_GROUP_INSTR_OFFSETS
	.align		4
.L_17:
        /*0048*/ 	.byte	0x04, 0x28
        /*004a*/ 	.short	(.L_19 - .L_18)


	//   ....[0]....
.L_18:
        /*004c*/ 	.word	0x00000e00


	//----- nvinfo : EIATTR_EXIT_INSTR_OFFSETS
	.align		4
.L_19:
        /*0050*/ 	.byte	0x04, 0x1c
        /*0052*/ 	.short	(.L_21 - .L_20)


	//   ....[0]....
.L_20:
        /*0054*/ 	.word	0x000022b0


	//   ....[1]....
        /*0058*/ 	.word	0x00002300


	//----- nvinfo : EIATTR_MAX_THREADS
	.align		4
.L_21:
        /*005c*/ 	.byte	0x04, 0x05
        /*005e*/ 	.short	(.L_23 - .L_22)
.L_22:
        /*0060*/ 	.word	0x00000080
        /*0064*/ 	.word	0x00000001
        /*0068*/ 	.word	0x00000001


	//----- nvinfo : EIATTR_CBANK_PARAM_SIZE
	.align		4
.L_23:
        /*006c*/ 	.byte	0x03, 0x19
        /*006e*/ 	.short	0x0018


	//----- nvinfo : EIATTR_PARAM_CBANK
	.align		4
        /*0070*/ 	.byte	0x04, 0x0a
        /*0072*/ 	.short	(.L_25 - .L_24)
	.align		4
.L_24:
        /*0074*/ 	.word	index@(.nv.constant0.triton_mm)
        /*0078*/ 	.short	0x0210
        /*007a*/ 	.short	0x0018


	//----- nvinfo : EIATTR_SW_WAR
	.align		4
.L_25:
        /*007c*/ 	.byte	0x04, 0x36
        /*007e*/ 	.short	(.L_27 - .L_26)
.L_26:
        /*0080*/ 	.word	0x00000008
.L_27:


//--------------------- .nv.callgraph             --------------------------
	.section	.nv.callgraph,"",@"SHT_CUDA_CALLGRAPH"
	.align	4
	.sectionentsize	8
	.align		4
        /*0000*/ 	.word	0x00000000
	.align		4
        /*0004*/ 	.word	0xffffffff
	.align		4
        /*0008*/ 	.word	0x00000000
	.align		4
        /*000c*/ 	.word	0xfffffffe
	.align		4
        /*0010*/ 	.word	0x00000000
	.align		4
        /*0014*/ 	.word	0xfffffffd
	.align		4
        /*0018*/ 	.word	0x00000000
	.align		4
        /*001c*/ 	.word	0xfffffffc


//--------------------- .text.triton_mm           --------------------------
	.section	.text.triton_mm,"ax",@progbits
	.sectionflags	@"SHF_BARRIERS=1"
	.align	128
        .global         triton_mm
        .type           triton_mm,@function
        .size           triton_mm,(.L_x_2 - triton_mm)
        .other          triton_mm,@"STO_CUDA_ENTRY STV_DEFAULT"
triton_mm:
.text.triton_mm:
[----:B------:R-:W1:Y:S01]  /*0000*/  LDC R1, c[0x0][0x28] ;  /* 0x00000a00ff017b82 */ /* 0x000e620000000800 */
[----:B------:R-:W2:Y:S01]  /*0010*/  S2R R9, SR_CTAID.X ;  /* 0x0000000000097919 */ /* 0x000ea20000002500 */
[----:B------:R-:W-:-:S06]  /*0020*/  IMAD.MOV.U32 R5, RZ, RZ, -0x8 ;  /* 0xfffffff8ff057424 */ /* 0x000fcc00078e00ff */
[----:B------:R-:W3:Y:S01]  /*0030*/  S2UR UR18, SR_CgaCtaId ;  /* 0x00000000001279c3 */ /* 0x000ee20000008800 */
[----:B------:R-:W-:Y:S01]  /*0040*/  UMOV UR4, 0x400 ;  /* 0x0000040000047882 */ /* 0x000fe20000000000 */
[----:B------:R-:W4:Y:S01]  /*0050*/  S2R R23, SR_TID.X ;  /* 0x0000000000177919 */ /* 0x000f220000002100 */
[----:B------:R-:W-:Y:S01]  /*0060*/  ULDC.64 UR22, c[0x0][0x208] ;  /* 0x0000820000167ab9 */ /* 0x000fe20000000a00 */
[----:B------:R-:W-:Y:S02]  /*0070*/  CS2R R88, SRZ ;  /* 0x0000000000587805 */ /* 0x000fe4000001ff00 */
[----:B------:R-:W-:Y:S02]  /*0080*/  CS2R R90, SRZ ;  /* 0x00000000005a7805 */ /* 0x000fe4000001ff00 */
[----:B------:R-:W-:Y:S02]  /*0090*/  CS2R R92, SRZ ;  /* 0x00000000005c7805 */ /* 0x000fe4000001ff00 */
[----:B------:R-:W-:-:S02]  /*00a0*/  CS2R R94, SRZ ;  /* 0x00000000005e7805 */ /* 0x000fc4000001ff00 */
[----:B------:R-:W-:Y:S02]  /*00b0*/  CS2R R96, SRZ ;  /* 0x0000000000607805 */ /* 0x000fe4000001ff00 */
[----:B------:R-:W-:Y:S02]  /*00c0*/  CS2R R98, SRZ ;  /* 0x0000000000627805 */ /* 0x000fe4000001ff00 */
        /* <DEDUP_REMOVED lines=13> */
[----:B------:R-:W-:Y:S01]  /*01a0*/  CS2R R126, SRZ ;  /* 0x00000000007e7805 */ /* 0x000fe2000001ff00 */
[----:B---3--:R-:W-:Y:S01]  /*01b0*/  UPRMT UR18, UR18, 0x654, UR4 ;  /* 0x0000065412127896 */ /* 0x008fe20008000004 */
[----:B------:R-:W-:Y:S02]  /*01c0*/  CS2R R128, SRZ ;  /* 0x0000000000807805 */ /* 0x000fe4000001ff00 */
[----:B------:R-:W-:-:S02]  /*01d0*/  CS2R R130, SRZ ;  /* 0x0000000000827805 */ /* 0x000fc4000001ff00 */
[----:B------:R-:W-:Y:S02]  /*01e0*/  CS2R R132, SRZ ;  /* 0x0000000000847805 */ /* 0x000fe4000001ff00 */
[----:B------:R-:W-:Y:S02]  /*01f0*/  CS2R R134, SRZ ;  /* 0x0000000000867805 */ /* 0x000fe4000001ff00 */
[----:B------:R-:W-:Y:S01]  /*0200*/  CS2R R136, SRZ ;  /* 0x0000000000887805 */ /* 0x000fe2000001ff00 */
[----:B--2---:R-:W-:Y:S01]  /*0210*/  IMAD.HI R0, R9, 0x2aaaaaab, RZ ;  /* 0x2aaaaaab09007827 */ /* 0x004fe200078e02ff */
[----:B------:R-:W-:Y:S02]  /*0220*/  CS2R R138, SRZ ;  /* 0x00000000008a7805 */ /* 0x000fe4000001ff00 */
[----:B------:R-:W-:Y:S02]  /*0230*/  CS2R R140, SRZ ;  /* 0x00000000008c7805 */ /* 0x000fe4000001ff00 */
[----:B------:R-:W-:-:S02]  /*0240*/  CS2R R142, SRZ ;  /* 0x00000000008e7805 */ /* 0x000fc4000001ff00 */
[----:B------:R-:W-:Y:S02]  /*0250*/  CS2R R144, SRZ ;  /* 0x0000000000907805 */ /* 0x000fe4000001ff00 */
[----:B------:R-:W-:Y:S02]  /*0260*/  SHF.R.U32.HI R3, RZ, 0x1f, R0 ;  /* 0x0000001fff037819 */ /* 0x000fe40000011600 */
[----:B------:R-:W-:Y:S02]  /*0270*/  CS2R R146, SRZ ;  /* 0x0000000000927805 */ /* 0x000fe4000001ff00 */
[----:B------:R-:W-:Y:S02]  /*0280*/  CS2R R148, SRZ ;  /* 0x0000000000947805 */ /* 0x000fe4000001ff00 */
[----:B------:R-:W-:Y:S02]  /*0290*/  CS2R R150, SRZ ;  /* 0x0000000000967805 */ /* 0x000fe4000001ff00 */
[----:B------:R-:W-:-:S02]  /*02a0*/  LEA.HI.SX32 R4, R0, R3, 0x1b ;  /* 0x0000000300047211 */ /* 0x000fc400078fdaff */
[----:B------:R-:W-:Y:S02]  /*02b0*/  CS2R R32, SRZ ;  /* 0x0000000000207805 */ /* 0x000fe4000001ff00 */
[----:B------:R-:W-:Y:S02]  /*02c0*/  CS2R R34, SRZ ;  /* 0x0000000000227805 */ /* 0x000fe4000001ff00 */
[----:B------:R-:W-:Y:S02]  /*02d0*/  CS2R R36, SRZ ;  /* 0x0000000000247805 */ /* 0x000fe4000001ff00 */
[----:B------:R-:W-:Y:S01]  /*02e0*/  CS2R R38, SRZ ;  /* 0x0000000000267805 */ /* 0x000fe2000001ff00 */
[C---:B------:R-:W-:Y:S01]  /*02f0*/  IMAD R0, R4.reuse, R5, 0x20 ;  /* 0x0000002004007424 */ /* 0x040fe200078e0205 */
[----:B------:R-:W-:Y:S01]  /*0300*/  CS2R R40, SRZ ;  /* 0x0000000000287805 */ /* 0x000fe2000001ff00 */
[----:B------:R-:W-:Y:S01]  /*0310*/  IMAD R7, R4, -0xc0, R9 ;  /* 0xffffff4004077824 */ /* 0x000fe200078e0209 */
[----:B------:R-:W-:-:S02]  /*0320*/  CS2R R42, SRZ ;  /* 0x00000000002a7805 */ /* 0x000fc4000001ff00 */
[----:B------:R-:W-:Y:S02]  /*0330*/  CS2R R44, SRZ ;  /* 0x00000000002c7805 */ /* 0x000fe4000001ff00 */
[----:B------:R-:W-:Y:S02]  /*0340*/  VIMNMX R0, R0, 0x8, PT ;  /* 0x0000000800007848 */ /* 0x000fe40003fe0100 */
[----:B------:R-:W-:Y:S02]  /*0350*/  CS2R R46, SRZ ;  /* 0x00000000002e7805 */ /* 0x000fe4000001ff00 */
[----:B------:R-:W-:Y:S02]  /*0360*/  IABS R8, R7 ;  /* 0x0000000700087213 */ /* 0x000fe40000000000 */
[----:B------:R-:W-:Y:S02]  /*0370*/  CS2R R48, SRZ ;  /* 0x0000000000307805 */ /* 0x000fe4000001ff00 */
[----:B------:R-:W-:-:S02]  /*0380*/  IABS R6, R0 ;  /* 0x0000000000067213 */ /* 0x000fc40000000000 */
[----:B------:R-:W-:Y:S02]  /*0390*/  CS2R R50, SRZ ;  /* 0x0000000000327805 */ /* 0x000fe4000001ff00 */
[-C--:B------:R-:W-:Y:S02]  /*03a0*/  IABS R10, R0.reuse ;  /* 0x00000000000a7213 */ /* 0x080fe40000000000 */
[----:B------:R-:W-:Y:S01]  /*03b0*/  CS2R R52, SRZ ;  /* 0x0000000000347805 */ /* 0x000fe2000001ff00 */
[----:B------:R-:W2:Y:S01]  /*03c0*/  I2F.RP R5, R6 ;  /* 0x0000000600057306 */ /* 0x000ea20000209400 */
[----:B------:R-:W-:Y:S02]  /*03d0*/  LOP3.LUT R7, R7, R0, RZ, 0x3c, !PT ;  /* 0x0000000007077212 */ /* 0x000fe400078e3cff */
[----:B------:R-:W-:Y:S02]  /*03e0*/  CS2R R54, SRZ ;  /* 0x0000000000367805 */ /* 0x000fe4000001ff00 */
[----:B------:R-:W-:-:S02]  /*03f0*/  CS2R R56, SRZ ;  /* 0x0000000000387805 */ /* 0x000fc4000001ff00 */
[----:B------:R-:W-:Y:S02]  /*0400*/  CS2R R58, SRZ ;  /* 0x00000000003a7805 */ /* 0x000fe4000001ff00 */
[----:B------:R-:W-:Y:S02]  /*0410*/  ISETP.GE.AND P3, PT, R7, RZ, PT ;  /* 0x000000ff0700720c */ /* 0x000fe40003f66270 */
[----:B------:R-:W-:Y:S02]  /*0420*/  CS2R R60, SRZ ;  /* 0x00000000003c7805 */ /* 0x000fe4000001ff00 */
[----:B----4-:R-:W-:Y:S02]  /*0430*/  SHF.R.U32.HI R7, RZ, 0x2, R23 ;  /* 0x00000002ff077819 */ /* 0x010fe40000011617 */
[----:B------:R-:W-:Y:S02]  /*0440*/  CS2R R62, SRZ ;  /* 0x00000000003e7805 */ /* 0x000fe4000001ff00 */
[----:B------:R-:W-:-:S02]  /*0450*/  CS2R R64, SRZ ;  /* 0x0000000000407805 */ /* 0x000fc4000001ff00 */
[----:B------:R-:W-:Y:S02]  /*0460*/  CS2R R66, SRZ ;  /* 0x0000000000427805 */ /* 0x000fe4000001ff00 */
[----:B------:R-:W-:Y:S02]  /*0470*/  CS2R R68, SRZ ;  /* 0x0000000000447805 */ /* 0x000fe4000001ff00 */
[----:B------:R-:W-:Y:S02]  /*0480*/  CS2R R70, SRZ ;  /* 0x0000000000467805 */ /* 0x000fe4000001ff00 */
[----:B------:R-:W-:Y:S02]  /*0490*/  CS2R R72, SRZ ;  /* 0x0000000000487805 */ /* 0x000fe4000001ff00 */
[----:B------:R-:W-:Y:S01]  /*04a0*/  CS2R R74, SRZ ;  /* 0x00000000004a7805 */ /* 0x000fe2000001ff00 */
[----:B--2---:R-:W2:Y:S01]  /*04b0*/  MUFU.RCP R5, R5 ;  /* 0x0000000500057308 */ /* 0x004ea20000001000 */
[----:B------:R-:W-:-:S02]  /*04c0*/  CS2R R76, SRZ ;  /* 0x00000000004c7805 */ /* 0x000fc4000001ff00 */
[----:B------:R-:W-:Y:S02]  /*04d0*/  CS2R R78, SRZ ;  /* 0x00000000004e7805 */ /* 0x000fe4000001ff00 */
[----:B------:R-:W-:Y:S02]  /*04e0*/  CS2R R80, SRZ ;  /* 0x0000000000507805 */ /* 0x000fe4000001ff00 */
[----:B------:R-:W-:Y:S02]  /*04f0*/  CS2R R82, SRZ ;  /* 0x0000000000527805 */ /* 0x000fe4000001ff00 */
[----:B------:R-:W-:Y:S02]  /*0500*/  CS2R R84, SRZ ;  /* 0x0000000000547805 */ /* 0x000fe4000001ff00 */
[----:B------:R-:W-:Y:S01]  /*0510*/  CS2R R86, SRZ ;  /* 0x0000000000567805 */ /* 0x000fe2000001ff00 */
[----:B------:R-:W-:Y:S01]  /*0520*/  UMOV UR19, 0x1 ;  /* 0x0000000100137882 */ /* 0x000fe20000000000 */
[----:B------:R-:W-:Y:S01]  /*0530*/  UMOV UR20, 0xffffffff ;  /* 0xffffffff00147882 */ /* 0x000fe20000000000 */
[----:B------:R-:W-:Y:S01]  /*0540*/  UMOV UR4, URZ ;  /* 0x0000003f00047c82 */ /* 0x000fe20008000000 */
[----:B------:R-:W-:Y:S01]  /*0550*/  UPLOP3.LUT UP0, UPT, UPT, UPT, UPT, 0x80, 0x0 ;  /* 0x000000000000789c */ /* 0x000fe20003f0f070 */
[----:B------:R-:W-:Y:S01]  /*0560*/  UMOV UR5, URZ ;  /* 0x0000003f00057c82 */ /* 0x000fe20008000000 */
[----:B--2---:R-:W-:-:S04]  /*0570*/  VIADD R2, R5, 0xffffffe ;  /* 0x0ffffffe05027836 */ /* 0x004fc80000000000 */
[----:B------:R2:W3:Y:S02]  /*0580*/  F2I.FTZ.U32.TRUNC.NTZ R3, R2 ;  /* 0x0000000200037305 */ /* 0x0004e4000021f000 */
[----:B--2---:R-:W-:Y:S02]  /*0590*/  IMAD.MOV.U32 R2, RZ, RZ, RZ ;  /* 0x000000ffff027224 */ /* 0x004fe400078e00ff */
[----:B---3--:R-:W-:-:S04]  /*05a0*/  IMAD.MOV R11, RZ, RZ, -R3 ;  /* 0x000000ffff0b7224 */ /* 0x008fc800078e0a03 */
[----:B------:R-:W-:-:S04]  /*05b0*/  IMAD R11, R11, R6, RZ ;  /* 0x000000060b0b7224 */ /* 0x000fc800078e02ff */
[----:B------:R-:W-:-:S04]  /*05c0*/  IMAD.HI.U32 R3, R3, R11, R2 ;  /* 0x0000000b03037227 */ /* 0x000fc800078e0002 */
[----:B------:R-:W-:Y:S01]  /*05d0*/  IMAD.MOV R11, RZ, RZ, -R10 ;  /* 0x000000ffff0b7224 */ /* 0x000fe200078e0a0a */
[----:B------:R-:W-:Y:S01]  /*05e0*/  IABS R10, R9 ;  /* 0x00000009000a7213 */ /* 0x000fe20000000000 */
[----:B------:R-:W-:-:S04]  /*05f0*/  IMAD.HI.U32 R2, R3, R8, RZ ;  /* 0x0000000803027227 */ /* 0x000fc800078e00ff */
[----:B------:R-:W-:Y:S02]  /*0600*/  IMAD R5, R2, R11, R8 ;  /* 0x0000000b02057224 */ /* 0x000fe400078e0208 */
[----:B------:R-:W-:-:S03]  /*0610*/  IMAD.MOV.U32 R8, RZ, RZ, R10 ;  /* 0x000000ffff087224 */ /* 0x000fc600078e000a */
[----:B------:R-:W-:Y:S01]  /*0620*/  ISETP.GT.U32.AND P2, PT, R6, R5, PT ;  /* 0x000000050600720c */ /* 0x000fe20003f44070 */
[----:B------:R-:W-:-:S04]  /*0630*/  IMAD.HI.U32 R3, R3, R8, RZ ;  /* 0x0000000803037227 */ /* 0x000fc800078e00ff */
[----:B------:R-:W-:-:S05]  /*0640*/  IMAD R3, R3, R11, R8 ;  /* 0x0000000b03037224 */ /* 0x000fca00078e0208 */
[----:B------:R-:W-:-:S03]  /*0650*/  ISETP.GT.U32.AND P1, PT, R6, R3, PT ;  /* 0x000000030600720c */ /* 0x000fc60003f24070 */
[----:B------:R-:W-:Y:S02]  /*0660*/  @!P2 IMAD.IADD R5, R5, 0x1, -R6 ;  /* 0x000000010505a824 */ /* 0x000fe400078e0a06 */
[----:B------:R-:W-:Y:S01]  /*0670*/  @!P2 VIADD R2, R2, 0x1 ;  /* 0x000000010202a836 */ /* 0x000fe20000000000 */
[----:B------:R-:W-:Y:S02]  /*0680*/  ISETP.GE.AND P2, PT, R9, RZ, PT ;  /* 0x000000ff0900720c */ /* 0x000fe40003f46270 */
[----:B------:R-:W-:-:S05]  /*0690*/  ISETP.GE.U32.AND P0, PT, R5, R6, PT ;  /* 0x000000060500720c */ /* 0x000fca0003f06070 */
[----:B------:R-:W-:-:S05]  /*06a0*/  @!P1 IMAD.IADD R3, R3, 0x1, -R6 ;  /* 0x0000000103039824 */ /* 0x000fca00078e0a06 */
[----:B------:R-:W-:-:S03]  /*06b0*/  ISETP.GT.U32.AND P1, PT, R6, R3, PT ;  /* 0x000000030600720c */ /* 0x000fc60003f24070 */
[----:B------:R-:W-:Y:S01]  /*06c0*/  @P0 VIADD R2, R2, 0x1 ;  /* 0x0000000102020836 */ /* 0x000fe20000000000 */
[----:B------:R-:W-:-:S03]  /*06d0*/  ISETP.NE.AND P0, PT, R0, RZ, PT ;  /* 0x000000ff0000720c */ /* 0x000fc60003f05270 */
[----:B------:R-:W-:Y:S01]  /*06e0*/  IMAD.MOV.U32 R5, RZ, RZ, R2 ;  /* 0x000000ffff057224 */ /* 0x000fe200078e0002 */
[----:B------:R-:W-:-:S03]  /*06f0*/  LOP3.LUT R2, RZ, R0, RZ, 0x33, !PT ;  /* 0x00000000ff027212 */ /* 0x000fc600078e33ff */
[----:B------:R-:W-:Y:S02]  /*0700*/  @!P3 IMAD.MOV R5, RZ, RZ, -R5 ;  /* 0x000000ffff05b224 */ /* 0x000fe400078e0a05 */
[----:B------:R-:W-:-:S03]  /*0710*/  @!P1 IMAD.IADD R3, R3, 0x1, -R6 ;  /* 0x0000000103039824 */ /* 0x000fc600078e0a06 */
[----:B------:R-:W-:Y:S01]  /*0720*/  SEL R0, R2, R5, !P0 ;  /* 0x0000000502007207 */ /* 0x000fe20004000000 */
[----:B------:R-:W-:Y:S01]  /*0730*/  @!P2 IMAD.MOV R3, RZ, RZ, -R3 ;  /* 0x000000ffff03a224 */ /* 0x000fe200078e0a03 */
[----:B------:R-:W-:-:S03]  /*0740*/  SGXT.U32 R5, R7, 0x5 ;  /* 0x000000050705781a */ /* 0x000fc60000000000 */
[----:B------:R-:W-:Y:S01]  /*0750*/  IMAD.SHL.U32 R0, R0, 0x80, RZ ;  /* 0x0000008000007824 */ /* 0x000fe200078e00ff */
[----:B------:R-:W-:Y:S01]  /*0760*/  SEL R3, R2, R3, !P0 ;  /* 0x0000000302037207 */ /* 0x000fe20004000000 */
[----:B------:R-:W-:Y:S01]  /*0770*/  IMAD.SHL.U32 R2, R23, 0x8, RZ ;  /* 0x0000000817027824 */ /* 0x000fe200078e00ff */
[----:B------:R-:W-:Y:S02]  /*0780*/  LOP3.LUT R19, R5, 0x20, RZ, 0xfc, !PT ;  /* 0x0000002005137812 */ /* 0x000fe400078efcff */
[----:B------:R-:W-:Y:S01]  /*0790*/  LOP3.LUT R7, R0, 0x20, R5, 0xfe, !PT ;  /* 0x0000002000077812 */ /* 0x000fe200078efe05 */
[----:B------:R-:W-:Y:S01]  /*07a0*/  IMAD R3, R4, 0x8, R3 ;  /* 0x0000000804037824 */ /* 0x000fe200078e0203 */
[----:B------:R-:W-:Y:S02]  /*07b0*/  LOP3.LUT R8, R0, 0x40, R5, 0xfe, !PT ;  /* 0x0000004000087812 */ /* 0x000fe400078efe05 */
[----:B------:R-:W-:Y:S01]  /*07c0*/  LOP3.LUT R9, R0, 0x60, R5, 0xfe, !PT ;  /* 0x0000006000097812 */ /* 0x000fe200078efe05 */
[----:B------:R-:W-:Y:S01]  /*07d0*/  IMAD.HI R12, R7, 0x2aaaaaab, RZ ;  /* 0x2aaaaaab070c7827 */ /* 0x000fe200078e02ff */
[----:B------:R-:W-:-:S02]  /*07e0*/  LOP3.LUT R6, R0, R5, RZ, 0xfc, !PT ;  /* 0x0000000500067212 */ /* 0x000fc400078efcff */
[----:B------:R-:W-:Y:S01]  /*07f0*/  LOP3.LUT R22, R2, 0x18, R23, 0x48, !PT ;  /* 0x0000001802167812 */ /* 0x000fe200078e4817 */
[----:B------:R-:W-:Y:S01]  /*0800*/  IMAD.HI R14, R8, 0x2aaaaaab, RZ ;  /* 0x2aaaaaab080e7827 */ /* 0x000fe200078e02ff */
[----:B------:R-:W-:Y:S02]  /*0810*/  SHF.R.U32.HI R13, RZ, 0x1f, R12 ;  /* 0x0000001fff0d7819 */ /* 0x000fe4000001160c */
[----:B------:R-:W-:Y:S01]  /*0820*/  LOP3.LUT R20, R5, 0x40, RZ, 0xfc, !PT ;  /* 0x0000004005147812 */ /* 0x000fe200078efcff */
[----:B------:R-:W-:Y:S01]  /*0830*/  IMAD.HI R16, R9, 0x2aaaaaab, RZ ;  /* 0x2aaaaaab09107827 */ /* 0x000fe200078e02ff */
[----:B------:R-:W-:Y:S02]  /*0840*/  LEA.HI R12, R12, R13, RZ, 0x17 ;  /* 0x0000000d0c0c7211 */ /* 0x000fe400078fb8ff */
[----:B------:R-:W-:Y:S01]  /*0850*/  SHF.R.U32.HI R15, RZ, 0x1f, R14 ;  /* 0x0000001fff0f7819 */ /* 0x000fe2000001160e */
[----:B------:R-:W-:Y:S01]  /*0860*/  IMAD.HI R10, R6, 0x2aaaaaab, RZ ;  /* 0x2aaaaaab060a7827 */ /* 0x000fe200078e02ff */
[----:B------:R-:W-:-:S02]  /*0870*/  SHF.R.U32.HI R17, RZ, 0x1f, R16 ;  /* 0x0000001fff117819 */ /* 0x000fc40000011610 */
[----:B------:R-:W-:Y:S01]  /*0880*/  LEA.HI R13, R14, R15, RZ, 0x17 ;  /* 0x0000000f0e0d7211 */ /* 0x000fe200078fb8ff */
[----:B------:R-:W-:Y:S01]  /*0890*/  IMAD R25, R12, -0xc00, R7 ;  /* 0xfffff4000c197824 */ /* 0x000fe200078e0207 */
[----:B------:R-:W-:Y:S01]  /*08a0*/  SHF.R.U32.HI R11, RZ, 0x1f, R10 ;  /* 0x0000001fff0b7819 */ /* 0x000fe2000001160a */
[----:B------:R-:W-:Y:S01]  /*08b0*/  IMAD.SHL.U32 R18, R3, 0x80, RZ ;  /* 0x0000008003127824 */ /* 0x000fe200078e00ff */
[----:B------:R-:W-:Y:S01]  /*08c0*/  LEA.HI R16, R16, R17, RZ, 0x17 ;  /* 0x0000001110107211 */ /* 0x000fe200078fb8ff */
[----:B------:R-:W-:Y:S01]  /*08d0*/  IMAD R27, R13, -0xc00, R8 ;  /* 0xfffff4000d1b7824 */ /* 0x000fe200078e0208 */
[----:B------:R-:W-:Y:S01]  /*08e0*/  SHF.R.S32.HI R7, RZ, 0x18, R3 ;  /* 0x00000018ff077819 */ /* 0x000fe20000011403 */
[----:B------:R-:W-:Y:S01]  /*08f0*/  IMAD R19, R19, 0x20, R22 ;  /* 0x0000002013137824 */ /* 0x000fe200078e0216 */
[----:B------:R-:W-:Y:S01]  /*0900*/  LEA.HI R11, R10, R11, RZ, 0x17 ;  /* 0x0000000b0a0b7211 */ /* 0x000fe200078fb8ff */
[----:B------:R-:W-:Y:S01]  /*0910*/  IMAD R29, R16, -0xc00, R9 ;  /* 0xfffff400101d7824 */ /* 0x000fe200078e0209 */
[----:B------:R-:W-:Y:S01]  /*0920*/  LOP3.LUT R21, R5, 0x60, RZ, 0xfc, !PT ;  /* 0x0000006005157812 */ /* 0x000fe200078efcff */
[----:B------:R-:W2:Y:S01]  /*0930*/  LDC.64 R8, c[0x0][0x210] ;  /* 0x00008400ff087b82 */ /* 0x000ea20000000a00 */
[----:B------:R-:W-:Y:S01]  /*0940*/  SGXT R7, R7, 0x1 ;  /* 0x000000010707781a */ /* 0x000fe20000000200 */
[----:B------:R-:W-:Y:S01]  /*0950*/  IMAD R15, R11, -0xc00, R6 ;  /* 0xfffff4000b0f7824 */ /* 0x000fe200078e0206 */
[----:B------:R-:W-:Y:S01]  /*0960*/  LOP3.LUT R3, R18, R5, RZ, 0xfc, !PT ;  /* 0x0000000512037212 */ /* 0x000fe200078efcff */
[--C-:B------:R-:W-:Y:S01]  /*0970*/  IMAD R20, R20, 0x20, R22.reuse ;  /* 0x0000002014147824 */ /* 0x100fe200078e0216 */
[----:B------:R-:W-:Y:S01]  /*0980*/  LOP3.LUT R4, R18, 0x20, R5, 0xfe, !PT ;  /* 0x0000002012047812 */ /* 0x000fe200078efe05 */
[--C-:B------:R-:W-:Y:S01]  /*0990*/  IMAD R21, R21, 0x20, R22.reuse ;  /* 0x0000002015157824 */ /* 0x100fe200078e0216 */
[----:B------:R-:W-:Y:S01]  /*09a0*/  LEA.HI R10, R7, R3, RZ, 0xc ;  /* 0x00000003070a7211 */ /* 0x000fe200078f60ff */
[----:B------:R-:W3:Y:S01]  /*09b0*/  LDC.64 R16, c[0x0][0x218] ;  /* 0x00008600ff107b82 */ /* 0x000ee20000000a00 */
[----:B------:R-:W-:Y:S01]  /*09c0*/  IMAD R22, R5, 0x20, R22 ;  /* 0x0000002005167824 */ /* 0x000fe200078e0216 */
[----:B------:R-:W-:-:S02]  /*09d0*/  LOP3.LUT R6, R18, 0x40, R5, 0xfe, !PT ;  /* 0x0000004012067812 */ /* 0x000fc400078efe05 */
[----:B------:R-:W-:Y:S02]  /*09e0*/  LOP3.LUT R5, R18, 0x60, R5, 0xfe, !PT ;  /* 0x0000006012057812 */ /* 0x000fe400078efe05 */
[----:B------:R-:W-:Y:S02]  /*09f0*/  LOP3.LUT R10, R10, 0x3fff000, RZ, 0xc0, !PT ;  /* 0x03fff0000a0a7812 */ /* 0x000fe400078ec0ff */
[C---:B------:R-:W-:Y:S02]  /*0a00*/  LEA.HI R11, R7.reuse, R4, RZ, 0xc ;  /* 0x00000004070b7211 */ /* 0x040fe400078f60ff */
[----:B------:R-:W-:Y:S01]  /*0a10*/  LEA.HI R12, R7, R6, RZ, 0xc ;  /* 0x00000006070c7211 */ /* 0x000fe200078f60ff */
[----:B------:R-:W-:Y:S01]  /*0a20*/  IMAD.IADD R3, R3, 0x1, -R10 ;  /* 0x0000000103037824 */ /* 0x000fe200078e0a0a */
[----:B------:R-:W-:Y:S02]  /*0a30*/  LEA.HI R13, R7, R5, RZ, 0xc ;  /* 0x00000005070d7211 */ /* 0x000fe400078f60ff */
[----:B------:R-:W-:-:S02]  /*0a40*/  LOP3.LUT R11, R11, 0x3fff000, RZ, 0xc0, !PT ;  /* 0x03fff0000b0b7812 */ /* 0x000fc400078ec0ff */
[----:B------:R-:W-:Y:S02]  /*0a50*/  LOP3.LUT R7, R12, 0x3fff000, RZ, 0xc0, !PT ;  /* 0x03fff0000c077812 */ /* 0x000fe400078ec0ff */
[----:B------:R-:W-:Y:S01]  /*0a60*/  LOP3.LUT R10, R13, 0x3fff000, RZ, 0xc0, !PT ;  /* 0x03fff0000d0a7812 */ /* 0x000fe200078ec0ff */
[----:B------:R-:W-:Y:S01]  /*0a70*/  IMAD.IADD R11, R4, 0x1, -R11 ;  /* 0x00000001040b7824 */ /* 0x000fe200078e0a0b */
[----:B------:R-:W-:Y:S01]  /*0a80*/  LOP3.LUT R2, R2, 0x18, RZ, 0xc0, !PT ;  /* 0x0000001802027812 */ /* 0x000fe200078ec0ff */
[----:B------:R-:W-:Y:S01]  /*0a90*/  IMAD.IADD R7, R6, 0x1, -R7 ;  /* 0x0000000106077824 */ /* 0x000fe200078e0a07 */
[----:B------:R-:W-:Y:S01]  /*0aa0*/  LEA R31, R21, UR18, 0x1 ;  /* 0x00000012151f7c11 */ /* 0x000fe2000f8e08ff */
[----:B------:R-:W-:Y:S01]  /*0ab0*/  IMAD.IADD R5, R5, 0x1, -R10 ;  /* 0x0000000105057824 */ /* 0x000fe200078e0a0a */
[----:B------:R-:W-:Y:S01]  /*0ac0*/  SHF.R.U32.HI R23, RZ, 0x5, R23 ;  /* 0x00000005ff177819 */ /* 0x000fe20000011617 */
[--C-:B------:R-:W-:Y:S02]  /*0ad0*/  IMAD R3, R3, 0x40, R2.reuse ;  /* 0x0000004003037824 */ /* 0x100fe400078e0202 */
[--C-:B------:R-:W-:Y:S01]  /*0ae0*/  IMAD R11, R11, 0x40, R2.reuse ;  /* 0x000000400b0b7824 */ /* 0x100fe200078e0202 */
[----:B------:R-:W-:Y:S01]  /*0af0*/  LOP3.LUT R23, R23, 0x7fffffc, RZ, 0xc0, !PT ;  /* 0x07fffffc17177812 */ /* 0x000fe200078ec0ff */
[----:B------:R-:W-:-:S02]  /*0b00*/  IMAD R7, R7, 0x40, R2 ;  /* 0x0000004007077824 */ /* 0x000fc400078e0202 */
[--C-:B------:R-:W-:Y:S02]  /*0b10*/  IMAD R13, R5, 0x40, R2.reuse ;  /* 0x00000040050d7824 */ /* 0x100fe400078e0202 */
[--C-:B------:R-:W-:Y:S02]  /*0b20*/  IMAD R15, R15, 0x40, R2.reuse ;  /* 0x000000400f0f7824 */ /* 0x100fe400078e0202 */
[--C-:B------:R-:W-:Y:S02]  /*0b30*/  IMAD R25, R25, 0x40, R2.reuse ;  /* 0x0000004019197824 */ /* 0x100fe400078e0202 */
[--C-:B------:R-:W-:Y:S02]  /*0b40*/  IMAD R27, R27, 0x40, R2.reuse ;  /* 0x000000401b1b7824 */ /* 0x100fe400078e0202 */
[----:B------:R-:W-:Y:S02]  /*0b50*/  IMAD R29, R29, 0x40, R2 ;  /* 0x000000401d1d7824 */ /* 0x000fe400078e0202 */
[----:B--2---:R-:W-:-:S04]  /*0b60*/  IMAD.WIDE R2, R3, 0x2, R8 ;  /* 0x0000000203027825 */ /* 0x004fc800078e0208 */
[----:B------:R-:W-:-:S04]  /*0b70*/  IMAD.WIDE R4, R11, 0x2, R8 ;  /* 0x000000020b047825 */ /* 0x000fc800078e0208 */
[----:B------:R-:W-:-:S04]  /*0b80*/  IMAD.WIDE R6, R7, 0x2, R8 ;  /* 0x0000000207067825 */ /* 0x000fc800078e0208 */
[----:B------:R-:W-:-:S04]  /*0b90*/  IMAD.WIDE R8, R13, 0x2, R8 ;  /* 0x000000020d087825 */ /* 0x000fc800078e0208 */
[----:B---3--:R-:W-:-:S04]  /*0ba0*/  IMAD.WIDE R10, R15, 0x2, R16 ;  /* 0x000000020f0a7825 */ /* 0x008fc800078e0210 */
[----:B------:R-:W-:Y:S01]  /*0bb0*/  IMAD.WIDE R12, R25, 0x2, R16 ;  /* 0x00000002190c7825 */ /* 0x000fe200078e0210 */
[----:B------:R-:W-:-:S03]  /*0bc0*/  LEA R25, R22, UR18, 0x1 ;  /* 0x0000001216197c11 */ /* 0x000fc6000f8e08ff */
[--C-:B------:R-:W-:Y:S01]  /*0bd0*/  IMAD.WIDE R14, R27, 0x2, R16.reuse ;  /* 0x000000021b0e7825 */ /* 0x100fe200078e0210 */
[----:B------:R-:W-:Y:S01]  /*0be0*/  LEA R27, R19, UR18, 0x1 ;  /* 0x00000012131b7c11 */ /* 0x000fe2000f8e08ff */
[----:B------:R-:W-:Y:S01]  /*0bf0*/  @!PT LDS RZ, [RZ] ;  /* 0x00000000fffff984 */ /* 0x000fe20000000800 */
[----:B------:R-:W-:Y:S01]  /*0c00*/  @!PT LDS RZ, [RZ] ;  /* 0x00000000fffff984 */ /* 0x000fe20000000800 */
[----:B------:R-:W-:Y:S01]  /*0c10*/  @!PT LDS RZ, [RZ] ;  /* 0x00000000fffff984 */ /* 0x000fe20000000800 */
[----:B------:R-:W-:Y:S02]  /*0c20*/  LDGSTS.E.BYPASS.128 [R25], desc[UR22][R2.64] ;  /* 0x0000000002197fae */ /* 0x000fe4000b901c56 */
[----:B------:R-:W-:Y:S01]  /*0c30*/  IMAD.WIDE R16, R29, 0x2, R16 ;  /* 0x000000021d107825 */ /* 0x000fe200078e0210 */
[----:B------:R-:W-:Y:S01]  /*0c40*/  LEA R29, R20, UR18, 0x1 ;  /* 0x00000012141d7c11 */ /* 0x000fe2000f8e08ff */
[----:B------:R-:W-:Y:S04]  /*0c50*/  LDGSTS.E.BYPASS.128 [R27], desc[UR22][R4.64] ;  /* 0x00000000041b7fae */ /* 0x000fe8000b901c56 */
[----:B------:R-:W-:Y:S04]  /*0c60*/  LDGSTS.E.BYPASS.128 [R29], desc[UR22][R6.64] ;  /* 0x00000000061d7fae */ /* 0x000fe8000b901c56 */
[----:B------:R-:W-:Y:S04]  /*0c70*/  LDGSTS.E.BYPASS.128 [R31], desc[UR22][R8.64] ;  /* 0x00000000081f7fae */ /* 0x000fe8000b901c56 */
[----:B------:R-:W0:Y:S04]  /*0c80*/  LDGDEPBAR ;  /* 0x00000000000079af */ /* 0x000e280000000000 */
[----:B------:R-:W-:Y:S04]  /*0c90*/  LDGSTS.E.BYPASS.128 [R25+0x6000], desc[UR22][R10.64] ;  /* 0x060000000a197fae */ /* 0x000fe8000b901c56 */
[----:B------:R-:W-:Y:S04]  /*0ca0*/  LDGSTS.E.BYPASS.128 [R27+0x6000], desc[UR22][R12.64] ;  /* 0x060000000c1b7fae */ /* 0x000fe8000b901c56 */
[----:B------:R-:W-:Y:S04]  /*0cb0*/  LDGSTS.E.BYPASS.128 [R29+0x6000], desc[UR22][R14.64] ;  /* 0x060000000e1d7fae */ /* 0x000fe8000b901c56 */
[----:B------:R-:W-:Y:S04]  /*0cc0*/  LDGSTS.E.BYPASS.128 [R31+0x6000], desc[UR22][R16.64] ;  /* 0x06000000101f7fae */ /* 0x000fe8000b901c56 */
[----:B------:R-:W0:Y:S01]  /*0cd0*/  LDGDEPBAR ;  /* 0x00000000000079af */ /* 0x000e220000000000 */
[----:B------:R-:W-:Y:S06]  /*0ce0*/  BAR.SYNC.DEFER_BLOCKING 0x0 ;  /* 0x0000000000007b1d */ /* 0x000fec0000010000 */
[----:B------:R-:W-:Y:S01]  /*0cf0*/  @!PT LDS RZ, [RZ] ;  /* 0x00000000fffff984 */ /* 0x000fe20000000800 */
[----:B------:R-:W-:Y:S01]  /*0d00*/  @!PT LDS RZ, [RZ] ;  /* 0x00000000fffff984 */ /* 0x000fe20000000800 */
[----:B------:R-:W-:Y:S01]  /*0d10*/  @!PT LDS RZ, [RZ] ;  /* 0x00000000fffff984 */ /* 0x000fe20000000800 */
[----:B------:R-:W-:Y:S04]  /*0d20*/  LDGSTS.E.BYPASS.128 [R25+0x2000], desc[UR22][R2.64+0x40] ;  /* 0x0200004002197fae */ /* 0x000fe8000b901c56 */
[----:B------:R-:W-:Y:S04]  /*0d30*/  LDGSTS.E.BYPASS.128 [R27+0x2000], desc[UR22][R4.64+0x40] ;  /* 0x02000040041b7fae */ /* 0x000fe8000b901c56 */
[----:B------:R-:W-:Y:S04]  /*0d40*/  LDGSTS.E.BYPASS.128 [R29+0x2000], desc[UR22][R6.64+0x40] ;  /* 0x02000040061d7fae */ /* 0x000fe8000b901c56 */
[----:B------:R-:W-:Y:S04]  /*0d50*/  LDGSTS.E.BYPASS.128 [R31+0x2000], desc[UR22][R8.64+0x40] ;  /* 0x02000040081f7fae */ /* 0x000fe8000b901c56 */
[----:B------:R-:W0:Y:S04]  /*0d60*/  LDGDEPBAR ;  /* 0x00000000000079af */ /* 0x000e280000000000 */
[----:B------:R2:W-:Y:S04]  /*0d70*/  LDGSTS.E.BYPASS.128 [R25+0x8000], desc[UR22][R10.64+0x40] ;  /* 0x080000400a197fae */ /* 0x0005e8000b901c56 */
[----:B------:R3:W-:Y:S04]  /*0d80*/  LDGSTS.E.BYPASS.128 [R27+0x8000], desc[UR22][R12.64+0x40] ;  /* 0x080000400c1b7fae */ /* 0x0007e8000b901c56 */
[----:B------:R4:W-:Y:S04]  /*0d90*/  LDGSTS.E.BYPASS.128 [R29+0x8000], desc[UR22][R14.64+0x40] ;  /* 0x080000400e1d7fae */ /* 0x0009e8000b901c56 */
[----:B------:R5:W-:Y:S01]  /*0da0*/  LDGSTS.E.BYPASS.128 [R31+0x8000], desc[UR22][R16.64+0x40] ;  /* 0x08000040101f7fae */ /* 0x000be2000b901c56 */
[----:B--2---:R-:W-:-:S03]  /*0db0*/  CS2R R24, SRZ ;  /* 0x0000000000187805 */ /* 0x004fc6000001ff00 */
[----:B------:R-:W0:Y:S01]  /*0dc0*/  LDGDEPBAR ;  /* 0x00000000000079af */ /* 0x000e220000000000 */
[----:B---3--:R-:W-:Y:S02]  /*0dd0*/  CS2R R26, SRZ ;  /* 0x00000000001a7805 */ /* 0x008fe4000001ff00 */
[----:B----4-:R-:W-:Y:S02]  /*0de0*/  CS2R R28, SRZ ;  /* 0x00000000001c7805 */ /* 0x010fe4000001ff00 */
[----:B-1---5:R-:W-:-:S07]  /*0df0*/  CS2R R30, SRZ ;  /* 0x00000000001e7805 */ /* 0x022fce000001ff00 */
.L_x_0:
[----:B--2---:R-:W1:Y:S01]  /*0e00*/  SHFL.IDX PT, R152, R23, RZ, 0x1f ;  /* 0x00001fff17987589 */ /* 0x004e6200000e0000 */
[----:B------:R-:W-:Y:S01]  /*0e10*/  UIADD3 UR20, UR20, 0x1, URZ ;  /* 0x0000000114147890 */ /* 0x000fe2000fffe03f */
[----:B------:R-:W-:-:S04]  /*0e20*/  DEPBAR.LE SB0, 0x2 ;  /* 0x000080800000791a */ /* 0x000fc80000000000 */
[----:B------:R-:W-:Y:S01]  /*0e30*/  UISETP.GE.AND UP1, UPT, UR20, 0x3, UPT ;  /* 0x000000031400788c */ /* 0x000fe2000bf26270 */
[----:B------:R-:W-:Y:S01]  /*0e40*/  BAR.SYNC.DEFER_BLOCKING 0x0 ;  /* 0x0000000000007b1d */ /* 0x000fe20000010000 */
[----:B------:R-:W-:Y:S01]  /*0e50*/  UIADD3 UR19, UR19, 0x1, URZ ;  /* 0x0000000113137890 */ /* 0x000fe2000fffe03f */
[----:B------:R-:W-:Y:S01]  /*0e60*/  IADD3 R156, P0, R2, UR4, RZ ;  /* 0x00000004029c7c10 */ /* 0x000fe2000ff1e0ff */
[----:B------:R-:W-:-:S03]  /*0e70*/  USEL UR20, UR20, URZ, !UP1 ;  /* 0x0000003f14147287 */ /* 0x000fc6000c800000 */
[----:B------:R-:W-:Y:S01]  /*0e80*/  UMOV UR15, 0x80000020 ;  /* 0x80000020000f7882 */ /* 0x000fe20000000000 */
[----:B------:R-:W-:Y:S01]  /*0e90*/  UMOV UR9, 0x80000020 ;  /* 0x8000002000097882 */ /* 0x000fe20000000000 */
[----:B------:R-:W-:Y:S02]  /*0ea0*/  IADD3.X R157, R3, UR5, RZ, P0, !PT ;  /* 0x00000005039d7c10 */ /* 0x000fe400087fe4ff */
[----:B------:R-:W-:-:S04]  /*0eb0*/  IADD3 R158, P0, R4, UR4, RZ ;  /* 0x00000004049e7c10 */ /* 0x000fc8000ff1e0ff */
[----:B------:R-:W-:Y:S02]  /*0ec0*/  IADD3.X R159, R5, UR5, RZ, P0, !PT ;  /* 0x00000005059f7c10 */ /* 0x000fe400087fe4ff */
[----:B-1----:R-:W-:Y:S02]  /*0ed0*/  R2UR UR6, R152 ;  /* 0x00000000980672ca */ /* 0x002fe400000e0000 */
[----:B------:R-:W-:-:S04]  /*0ee0*/  IADD3 R152, P0, R6, UR4, RZ ;  /* 0x0000000406987c10 */ /* 0x000fc8000ff1e0ff */
[----:B------:R-:W-:Y:S01]  /*0ef0*/  IADD3.X R153, R7, UR5, RZ, P0, !PT ;  /* 0x0000000507997c10 */ /* 0x000fe200087fe4ff */
[----:B------:R-:W-:Y:S01]  /*0f00*/  WARPGROUP.ARRIVE ;  /* 0x00000000000079c5 */ /* 0x000fe20000000000 */
[----:B------:R-:W-:-:S04]  /*0f10*/  IADD3 R154, P0, R8, UR4, RZ ;  /* 0x00000004089a7c10 */ /* 0x000fc8000ff1e0ff */
[----:B------:R-:W-:Y:S01]  /*0f20*/  IADD3.X R155, R9, UR5, RZ, P0, !PT ;  /* 0x00000005099b7c10 */ /* 0x000fe200087fe4ff */
[----:B------:R-:W-:Y:S02]  /*0f30*/  USHF.L.U32 UR7, UR6, 0x6, URZ ;  /* 0x0000000606077899 */ /* 0x000fe4000800063f */
[----:B------:R-:W-:Y:S02]  /*0f40*/  ULEA UR6, UR20, UR18, 0xd ;  /* 0x0000001214067291 */ /* 0x000fe4000f8e683f */
[----:B------:R-:W-:Y:S02]  /*0f50*/  ULOP3.LUT UR7, UR7, 0xc0, URZ, 0xc0, !UPT ;  /* 0x000000c007077892 */ /* 0x000fe4000f8ec03f */
[----:B------:R-:W-:Y:S02]  /*0f60*/  USHF.R.U32.HI UR8, URZ, 0x4, UR6 ;  /* 0x000000043f087899 */ /* 0x000fe40008011606 */
[----:B------:R-:W-:Y:S02]  /*0f70*/  UIADD3 UR6, UR6, 0x6000, URZ ;  /* 0x0000600006067890 */ /* 0x000fe4000fffe03f */
[----:B------:R-:W-:-:S02]  /*0f80*/  ULOP3.LUT UR8, UR8, 0x3fff, URZ, 0xc0, !UPT ;  /* 0x00003fff08087892 */ /* 0x000fc4000f8ec03f */
[----:B------:R-:W-:Y:S02]  /*0f90*/  USHF.R.U32.HI UR6, URZ, 0x4, UR6 ;  /* 0x000000043f067899 */ /* 0x000fe40008011606 */
[----:B------:R-:W-:Y:S02]  /*0fa0*/  UIADD3 UR16, UP1, UR7, UR8, URZ ;  /* 0x0000000807107290 */ /* 0x000fe4000ff3e03f */
[----:B------:R-:W-:Y:S02]  /*0fb0*/  ULOP3.LUT UR6, UR6, 0x3fff, URZ, 0xc0, !UPT ;  /* 0x00003fff06067892 */ /* 0x000fe4000f8ec03f */
[----:B------:R-:W-:Y:S02]  /*0fc0*/  UIADD3.X UR17, URZ, URZ, URZ, UP1, !UPT ;  /* 0x0000003f3f117290 */ /* 0x000fe40008ffe43f */
[----:B------:R-:W-:Y:S02]  /*0fd0*/  ULOP3.LUT UR14, UR6, 0x2000000, URZ, 0xfc, !UPT ;  /* 0x02000000060e7892 */ /* 0x000fe4000f8efc3f */
[----:B------:R-:W-:-:S02]  /*0fe0*/  ULOP3.LUT UR12, UR16, 0x2000000, URZ, 0xfc, !UPT ;  /* 0x02000000100c7892 */ /* 0x000fc4000f8efc3f */
[----:B------:R-:W-:Y:S01]  /*0ff0*/  ULOP3.LUT UR13, UR17, 0x80000020, URZ, 0xfc, !UPT ;  /* 0x80000020110d7892 */ /* 0x000fe2000f8efc3f */
[----:B------:R-:W-:Y:S01]  /*1000*/  UMOV UR8, 0x2000002 ;  /* 0x0200000200087882 */ /* 0x000fe20000000000 */
[----:B------:R-:W-:Y:S01]  /*1010*/  UMOV UR7, URZ ;  /* 0x0000003f00077c82 */ /* 0x000fe20008000000 */
[----:B------:R-:W-:Y:S02]  /*1020*/  UISETP.GE.AND UP1, UPT, UR19, 0x3, UPT ;  /* 0x000000031300788c */ /* 0x000fe4000bf26270 */
[----:B------:R-:W-:Y:S02]  /*1030*/  UIADD3.64 UR10, UR6, UR8, URZ ;  /* 0x00000008060a7297 */ /* 0x000fe4000fffe03f */
[----:B------:R-:W-:Y:S02]  /*1040*/  UIADD3.64 UR8, UR16, UR8, URZ ;  /* 0x0000000810087297 */ /* 0x000fe4000fffe03f */
[----:B------:R-:W-:Y:S01]  /*1050*/  HGMMA.64x128x16.F32.BF16 R88, gdesc[UR12], R88 ;  /* 0x01e000000c5879f0 */ /* 0x000fe20008701858 */
[----:B------:R-:W-:Y:S01]  /*1060*/  UMOV UR12, 0x2000100 ;  /* 0x02000100000c7882 */ /* 0x000fe20000000000 */
[----:B------:R-:W-:Y:S01]  /*1070*/  UMOV UR13, 0x80000020 ;  /* 0x80000020000d7882 */ /* 0x000fe20000000000 */
[----:B------:R-:W-:-:S02]  /*1080*/  USEL UR19, UR19, URZ, !UP1 ;  /* 0x0000003f13137287 */ /* 0x000fc4000c800000 */
[----:B------:R-:W-:Y:S02]  /*1090*/  UIADD3.64 UR12, UR16, UR12, URZ ;  /* 0x0000000c100c7297 */ /* 0x000fe4000fffe03f */
[----:B------:R-:W-:-:S06]  /*10a0*/  ULEA UR6, UR19, UR18, 0xd ;  /* 0x0000001213067291 */ /* 0x000fcc000f8e683f */
[----:B------:R-:W-:Y:S02]  /*10b0*/  LEA R161, R22, UR6, 0x1 ;  /* 0x0000000616a17c11 */ /* 0x000fe4000f8e08ff */
[----:B------:R-:W-:Y:S02]  /*10c0*/  LEA R163, R19, UR6, 0x1 ;  /* 0x0000000613a37c11 */ /* 0x000fe4000f8e08ff */
[----:B------:R-:W-:Y:S02]  /*10d0*/  LEA R165, R20, UR6, 0x1 ;  /* 0x0000000614a57c11 */ /* 0x000fe4000f8e08ff */
[----:B------:R-:W-:Y:S01]  /*10e0*/  LEA R160, R21, UR6, 0x1 ;  /* 0x0000000615a07c11 */ /* 0x000fe2000f8e08ff */
[----:B------:R-:W-:-:S12]  /*10f0*/  HGMMA.64x128x16.F32.BF16 R88, gdesc[UR8], R88 ;  /* 0x01e00000085879f0 */ /* 0x000fd80008701858 */
[----:B------:R-:W-:Y:S01]  /*1100*/  HGMMA.64x128x16.F32.BF16 R24, gdesc[UR12], R24 ;  /* 0x01e000000c1879f0 */ /* 0x000fe20008701818 */
[----:B------:R-:W-:Y:S01]  /*1110*/  UMOV UR8, 0x2000102 ;  /* 0x0200010200087882 */ /* 0x000fe20000000000 */
[----:B------:R-:W-:Y:S02]  /*1120*/  UMOV UR9, 0x80000020 ;  /* 0x8000002000097882 */ /* 0x000fe40000000000 */
[----:B------:R-:W-:-:S09]  /*1130*/  UIADD3.64 UR8, UR16, UR8, URZ ;  /* 0x0000000810087297 */ /* 0x000fd2000fffe03f */
[----:B------:R-:W-:Y:S03]  /*1140*/  HGMMA.64x128x16.F32.BF16 R24, gdesc[UR8], R24, gsb0 ;  /* 0x01e00000081879f0 */ /* 0x000fe60008001818 */
[----:B------:R-:W-:Y:S02]  /*1150*/  WARPGROUP.DEPBAR.LE gsb0, 0x1 ;  /* 0x00008000000079c5 */ /* 0x000fe40000010100 */
[----:B------:R-:W-:Y:S06]  /*1160*/  BAR.SYNC.DEFER_BLOCKING 0x0 ;  /* 0x0000000000007b1d */ /* 0x000fec0000010000 */
[----:B------:R-:W-:Y:S01]  /*1170*/  @!PT LDS RZ, [RZ] ;  /* 0x00000000fffff984 */ /* 0x000fe20000000800 */
[----:B------:R-:W-:Y:S01]  /*1180*/  @!PT LDS RZ, [RZ] ;  /* 0x00000000fffff984 */ /* 0x000fe20000000800 */
[----:B------:R-:W-:Y:S01]  /*1190*/  @!PT LDS RZ, [RZ] ;  /* 0x00000000fffff984 */ /* 0x000fe20000000800 */
[----:B------:R1:W-:Y:S04]  /*11a0*/  LDGSTS.E.BYPASS.128 [R161], desc[UR22][R156.64+0x80], !PT ;  /* 0x000000809ca17fae */ /* 0x0003e8000f901c56 */
[----:B------:R2:W-:Y:S04]  /*11b0*/  LDGSTS.E.BYPASS.128 [R163], desc[UR22][R158.64+0x80], !PT ;  /* 0x000000809ea37fae */ /* 0x0005e8000f901c56 */
[----:B------:R3:W-:Y:S01]  /*11c0*/  LDGSTS.E.BYPASS.128 [R165], desc[UR22][R152.64+0x80], !PT ;  /* 0x0000008098a57fae */ /* 0x0007e2000f901c56 */
[----:B-1----:R-:W-:-:S03]  /*11d0*/  IADD3 R156, P0, R10, UR4, RZ ;  /* 0x000000040a9c7c10 */ /* 0x002fc6000ff1e0ff */
[----:B------:R1:W-:Y:S01]  /*11e0*/  LDGSTS.E.BYPASS.128 [R160], desc[UR22][R154.64+0x80], !PT ;  /* 0x000000809aa07fae */ /* 0x0003e2000f901c56 */
[----:B------:R-:W-:-:S03]  /*11f0*/  IADD3.X R157, R11, UR5, RZ, P0, !PT ;  /* 0x000000050b9d7c10 */ /* 0x000fc600087fe4ff */
[----:B------:R-:W0:Y:S01]  /*1200*/  LDGDEPBAR ;  /* 0x00000000000079af */ /* 0x000e220000000000 */
[----:B--2---:R-:W-:-:S03]  /*1210*/  IADD3 R158, P0, R12, UR4, RZ ;  /* 0x000000040c9e7c10 */ /* 0x004fc6000ff1e0ff */
[----:B------:R2:W-:Y:S01]  /*1220*/  LDGSTS.E.BYPASS.128 [R161+0x6000], desc[UR22][R156.64+0x80], !PT ;  /* 0x060000809ca17fae */ /* 0x0005e2000f901c56 */
[----:B------:R-:W-:Y:S02]  /*1230*/  IADD3.X R159, R13, UR5, RZ, P0, !PT ;  /* 0x000000050d9f7c10 */ /* 0x000fe400087fe4ff */
[----:B---3--:R-:W-:-:S03]  /*1240*/  IADD3 R152, P0, R14, UR4, RZ ;  /* 0x000000040e987c10 */ /* 0x008fc6000ff1e0ff */
[----:B------:R2:W-:Y:S01]  /*1250*/  LDGSTS.E.BYPASS.128 [R163+0x6000], desc[UR22][R158.64+0x80], !PT ;  /* 0x060000809ea37fae */ /* 0x0005e2000f901c56 */
[----:B------:R-:W-:Y:S02]  /*1260*/  IADD3.X R153, R15, UR5, RZ, P0, !PT ;  /* 0x000000050f997c10 */ /* 0x000fe400087fe4ff */
[----:B-1----:R-:W-:Y:S01]  /*1270*/  IADD3 R154, P0, R16, UR4, RZ ;  /* 0x00000004109a7c10 */ /* 0x002fe2000ff1e0ff */
[----:B------:R-:W-:Y:S02]  /*1280*/  UIADD3 UR4, UP1, UR4, 0x40, URZ ;  /* 0x0000004004047890 */ /* 0x000fe4000ff3e03f */
[----:B------:R2:W-:Y:S01]  /*1290*/  LDGSTS.E.BYPASS.128 [R165+0x6000], desc[UR22][R152.64+0x80], !PT ;  /* 0x0600008098a57fae */ /* 0x0005e2000f901c56 */
[----:B------:R-:W-:Y:S01]  /*12a0*/  IADD3.X R155, R17, UR5, RZ, P0, !PT ;  /* 0x00000005119b7c10 */ /* 0x000fe200087fe4ff */
[----:B------:R-:W-:Y:S01]  /*12b0*/  UIADD3.X UR5, URZ, UR5, URZ, UP1, !UPT ;  /* 0x000000053f057290 */ /* 0x000fe20008ffe43f */
[----:B------:R-:W-:Y:S01]  /*12c0*/  PLOP3.LUT P0, PT, PT, PT, UP0, 0x80, 0x0 ;  /* 0x000000000000781c */ /* 0x000fe20003f0f008 */
[----:B------:R-:W-:-:S02]  /*12d0*/  UPLOP3.LUT UP0, UPT, UPT, UPT, UPT, 0x40, 0x0 ;  /* 0x000000000000789c */ /* 0x000fc40003f0e870 */
[----:B------:R2:W-:Y:S04]  /*12e0*/  LDGSTS.E.BYPASS.128 [R160+0x6000], desc[UR22][R154.64+0x80], !PT ;  /* 0x060000809aa07fae */ /* 0x0005e8000f901c56 */
[----:B------:R-:W0:Y:S06]  /*12f0*/  LDGDEPBAR ;  /* 0x00000000000079af */ /* 0x000e2c0000000000 */
[----:B------:R-:W-:Y:S05]  /*1300*/  @P0 BRA `(.L_x_0) ;  /* 0xfffffff800bc0947 */ /* 0x000fea000383ffff */
[----:B------:R-:W1:Y:S01]  /*1310*/  S2R R9, SR_TID.X ;  /* 0x0000000000097919 */ /* 0x000e620000002100 */
[----:B------:R-:W-:Y:S02]  /*1320*/  WARPGROUP.DEPBAR.LE gsb0, 0x0 ;  /* 0x00008000000079c5 */ /* 0x000fe40000010000 */
[----:B------:R-:W-:Y:S01]  /*1330*/  F2FP.BF16.F32.PACK_AB R37, R37, R36 ;  /* 0x000000242525723e */ /* 0x000fe200000010ff */
[----:B------:R-:W-:-:S04]  /*1340*/  DEPBAR.LE SB0, 0x0 ;  /* 0x000080000000791a */ /* 0x000fc80000000000 */
[----:B------:R-:W-:Y:S02]  /*1350*/  F2FP.BF16.F32.PACK_AB R40, R41, R40 ;  /* 0x000000282928723e */ /* 0x000fe400000010ff */
[----:B------:R-:W-:Y:S02]  /*1360*/  F2FP.BF16.F32.PACK_AB R88, R89, R88 ;  /* 0x000000585958723e */ /* 0x000fe400000010ff */
[----:B------:R-:W-:Y:S02]  /*1370*/  F2FP.BF16.F32.PACK_AB R90, R91, R90 ;  /* 0x0000005a5b5a723e */ /* 0x000fe400000010ff */
[----:B------:R-:W-:Y:S02]  /*1380*/  F2FP.BF16.F32.PACK_AB R92, R93, R92 ;  /* 0x0000005c5d5c723e */ /* 0x000fe400000010ff */
[----:B------:R-:W-:Y:S02]  /*1390*/  F2FP.BF16.F32.PACK_AB R94, R95, R94 ;  /* 0x0000005e5f5e723e */ /* 0x000fe400000010ff */
[----:B------:R-:W-:-:S02]  /*13a0*/  F2FP.BF16.F32.PACK_AB R96, R97, R96 ;  /* 0x000000606160723e */ /* 0x000fc400000010ff */
[----:B------:R-:W-:Y:S02]  /*13b0*/  F2FP.BF16.F32.PACK_AB R98, R99, R98 ;  /* 0x000000626362723e */ /* 0x000fe400000010ff */
[----:B------:R-:W-:Y:S02]  /*13c0*/  F2FP.BF16.F32.PACK_AB R100, R101, R100 ;  /* 0x000000646564723e */ /* 0x000fe400000010ff */
[----:B------:R-:W-:Y:S02]  /*13d0*/  F2FP.BF16.F32.PACK_AB R102, R103, R102 ;  /* 0x000000666766723e */ /* 0x000fe400000010ff */
[----:B------:R-:W-:Y:S02]  /*13e0*/  F2FP.BF16.F32.PACK_AB R104, R105, R104 ;  /* 0x000000686968723e */ /* 0x000fe400000010ff */
[----:B------:R-:W-:Y:S02]  /*13f0*/  F2FP.BF16.F32.PACK_AB R106, R107, R106 ;  /* 0x0000006a6b6a723e */ /* 0x000fe400000010ff */
[----:B------:R-:W-:-:S02]  /*1400*/  F2FP.BF16.F32.PACK_AB R108, R109, R108 ;  /* 0x0000006c6d6c723e */ /* 0x000fc400000010ff */
[--C-:B-1----:R-:W-:Y:S01]  /*1410*/  SHF.R.U32.HI R5, RZ, 0x4, R9.reuse ;  /* 0x00000004ff057819 */ /* 0x102fe20000011609 */
[----:B------:R-:W-:Y:S01]  /*1420*/  IMAD.SHL.U32 R11, R9, 0x8, RZ ;  /* 0x00000008090b7824 */ /* 0x000fe200078e00ff */
[--C-:B------:R-:W-:Y:S02]  /*1430*/  SHF.R.U32.HI R4, RZ, 0x5, R9.reuse ;  /* 0x00000005ff047819 */ /* 0x100fe40000011609 */
[----:B------:R-:W-:Y:S02]  /*1440*/  SGXT.U32 R5, R5, 0x3 ;  /* 0x000000030505781a */ /* 0x000fe40000000000 */
[----:B------:R-:W-:Y:S02]  /*1450*/  LOP3.LUT R4, R4, 0x3, RZ, 0xc0, !PT ;  /* 0x0000000304047812 */ /* 0x000fe400078ec0ff */
[----:B------:R-:W-:Y:S02]  /*1460*/  LOP3.LUT R36, R5, R18, RZ, 0xfc, !PT ;  /* 0x0000001205247212 */ /* 0x000fe400078efcff */
[----:B------:R-:W-:Y:S01]  /*1470*/  SHF.R.U32.HI R5, RZ, 0x2, R9 ;  /* 0x00000002ff057819 */ /* 0x000fe20000011609 */
[C---:B------:R-:W-:Y:S01]  /*1480*/  IMAD.SHL.U32 R6, R4.reuse, 0x10, RZ ;  /* 0x0000001004067824 */ /* 0x040fe200078e00ff */
[----:B------:R-:W-:Y:S01]  /*1490*/  F2FP.BF16.F32.PACK_AB R110, R111, R110 ;  /* 0x0000006e6f6e723e */ /* 0x000fe200000010ff */
[----:B------:R-:W-:Y:S01]  /*14a0*/  IMAD.SHL.U32 R8, R4, 0x2, RZ ;  /* 0x0000000204087824 */ /* 0x000fe200078e00ff */
[----:B------:R-:W-:Y:S01]  /*14b0*/  SGXT.U32 R5, R5, 0x3 ;  /* 0x000000030505781a */ /* 0x000fe20000000000 */
[----:B------:R-:W-:Y:S01]  /*14c0*/  IMAD.SHL.U32 R4, R9, 0x2, RZ ;  /* 0x0000000209047824 */ /* 0x000fe200078e00ff */
[----:B------:R-:W-:-:S02]  /*14d0*/  F2FP.BF16.F32.PACK_AB R112, R113, R112 ;  /* 0x000000707170723e */ /* 0x000fc400000010ff */
[----:B------:R-:W-:Y:S02]  /*14e0*/  LOP3.LUT R5, R6, R5, RZ, 0xfc, !PT ;  /* 0x0000000506057212 */ /* 0x000fe400078efcff */
[----:B------:R-:W-:Y:S02]  /*14f0*/  LOP3.LUT R4, R4, 0x6, RZ, 0xc0, !PT ;  /* 0x0000000604047812 */ /* 0x000fe400078ec0ff */
[----:B------:R-:W-:Y:S02]  /*1500*/  F2FP.BF16.F32.PACK_AB R114, R115, R114 ;  /* 0x000000727372723e */ /* 0x000fe400000010ff */
[----:B------:R-:W-:Y:S01]  /*1510*/  F2FP.BF16.F32.PACK_AB R116, R117, R116 ;  /* 0x000000747574723e */ /* 0x000fe200000010ff */
[----:B------:R-:W-:Y:S01]  /*1520*/  IMAD R4, R5, 0x88, R4 ;  /* 0x0000008805047824 */ /* 0x000fe200078e0204 */
        /* <DEDUP_REMOVED lines=17> */
[----:B------:R-:W-:Y:S01]  /*1640*/  LEA R41, R4, UR18, 0x1 ;  /* 0x0000001204297c11 */ /* 0x000fe2000f8e08ff */
[----:B------:R-:W-:Y:S01]  /*1650*/  BAR.SYNC.DEFER_BLOCKING 0x0 ;  /* 0x0000000000007b1d */ /* 0x000fe20000010000 */
[----:B------:R-:W-:Y:S02]  /*1660*/  SHF.R.U32.HI R7, RZ, 0x4, R9 ;  /* 0x00000004ff077819 */ /* 0x000fe40000011609 */
[----:B------:R-:W-:-:S02]  /*1670*/  F2FP.BF16.F32.PACK_AB R38, R39, R38 ;  /* 0x000000262726723e */ /* 0x000fc400000010ff */
[----:B------:R-:W-:Y:S02]  /*1680*/  SGXT.U32 R7, R7, 0x1 ;  /* 0x000000010707781a */ /* 0x000fe40000000000 */
[----:B------:R-:W-:Y:S02]  /*1690*/  LOP3.LUT R39, R0, 0x78, R11, 0xf8, !PT ;  /* 0x0000007800277812 */ /* 0x000fe400078ef80b */
[----:B------:R-:W-:Y:S02]  /*16a0*/  LOP3.LUT R7, R8, R7, RZ, 0xfc, !PT ;  /* 0x0000000708077212 */ /* 0x000fe400078efcff */
[----:B------:R-:W-:Y:S02]  /*16b0*/  LOP3.LUT R0, R11, 0x78, RZ, 0xc0, !PT ;  /* 0x000000780b007812 */ /* 0x000fe400078ec0ff */
[----:B------:R-:W-:Y:S02]  /*16c0*/  ISETP.GE.AND P0, PT, R39, 0xc00, PT ;  /* 0x00000c002700780c */ /* 0x000fe40003f06270 */
[----:B------:R-:W-:Y:S01]  /*16d0*/  LOP3.LUT R6, R36, 0x8, RZ, 0xfc, !PT ;  /* 0x0000000824067812 */ /* 0x000fe200078efcff */
[----:B------:R-:W-:Y:S01]  /*16e0*/  IMAD R0, R7, 0x88, R0 ;  /* 0x0000008807007824 */ /* 0x000fe200078e0200 */
[----:B--2---:R-:W-:-:S02]  /*16f0*/  F2FP.BF16.F32.PACK_AB R152, R51, R50 ;  /* 0x000000323398723e */ /* 0x004fc400000010ff */
[----:B------:R-:W-:Y:S02]  /*1700*/  ISETP.LT.AND P2, PT, R6, 0x1000, !P0 ;  /* 0x000010000600780c */ /* 0x000fe40004741270 */
[C---:B------:R-:W-:Y:S02]  /*1710*/  LOP3.LUT R8, R36.reuse, 0x10, RZ, 0xfc, !PT ;  /* 0x0000001024087812 */ /* 0x040fe400078efcff */
[C---:B------:R-:W-:Y:S01]  /*1720*/  LOP3.LUT R7, R36.reuse, 0x18, RZ, 0xfc, !PT ;  /* 0x0000001824077812 */ /* 0x040fe200078efcff */
[----:B------:R-:W-:Y:S01]  /*1730*/  STS [R41], R88 ;  /* 0x0000005829007388 */ /* 0x000fe20000000800 */
[C---:B------:R-:W-:Y:S02]  /*1740*/  LOP3.LUT R6, R36.reuse, 0x20, RZ, 0xfc, !PT ;  /* 0x0000002024067812 */ /* 0x040fe400078efcff */
[----:B------:R-:W-:Y:S01]  /*1750*/  LOP3.LUT R5, R36, 0x28, RZ, 0xfc, !PT ;  /* 0x0000002824057812 */ /* 0x000fe200078efcff */
[----:B------:R-:W-:Y:S01]  /*1760*/  STS [R41+0x880], R90 ;  /* 0x0008805a29007388 */ /* 0x000fe20000000800 */
[----:B------:R-:W-:-:S02]  /*1770*/  LEA R50, R0, UR18, 0x1 ;  /* 0x0000001200327c11 */ /* 0x000fc4000f8e08ff */
[----:B------:R-:W-:Y:S01]  /*1780*/  F2FP.BF16.F32.PACK_AB R2, R25, R24 ;  /* 0x000000181902723e */ /* 0x000fe200000010ff */
[----:B------:R-:W-:Y:S01]  /*1790*/  STS [R41+0x10], R92 ;  /* 0x0000105c29007388 */ /* 0x000fe20000000800 */
[----:B------:R-:W-:Y:S02]  /*17a0*/  F2FP.BF16.F32.PACK_AB R3, R27, R26 ;  /* 0x0000001a1b03723e */ /* 0x000fe400000010ff */
[----:B------:R-:W-:Y:S01]  /*17b0*/  F2FP.BF16.F32.PACK_AB R89, R29, R28 ;  /* 0x0000001c1d59723e */ /* 0x000fe200000010ff */
[----:B------:R-:W-:Y:S01]  /*17c0*/  STS [R41+0x890], R94 ;  /* 0x0008905e29007388 */ /* 0x000fe20000000800 */
[----:B------:R-:W-:Y:S02]  /*17d0*/  F2FP.BF16.F32.PACK_AB R91, R31, R30 ;  /* 0x0000001e1f5b723e */ /* 0x000fe400000010ff */
[----:B------:R-:W-:Y:S01]  /*17e0*/  F2FP.BF16.F32.PACK_AB R93, R33, R32 ;  /* 0x00000020215d723e */ /* 0x000fe200000010ff */
[----:B------:R-:W-:Y:S01]  /*17f0*/  STS [R41+0x20], R96 ;  /* 0x0000206029007388 */ /* 0x000fe20000000800 */
[----:B------:R-:W-:-:S02]  /*1800*/  F2FP.BF16.F32.PACK_AB R95, R35, R34 ;  /* 0x00000022235f723e */ /* 0x000fc400000010ff */
[----:B------:R-:W-:Y:S01]  /*1810*/  ISETP.LT.AND P1, PT, R8, 0x1000, !P0 ;  /* 0x000010000800780c */ /* 0x000fe20004721270 */
[----:B------:R-:W-:Y:S01]  /*1820*/  STS [R41+0x8a0], R98 ;  /* 0x0008a06229007388 */ /* 0x000fe20000000800 */
[----:B------:R-:W-:Y:S02]  /*1830*/  ISETP.LT.AND P6, PT, R7, 0x1000, !P0 ;  /* 0x000010000700780c */ /* 0x000fe400047c1270 */
[----:B------:R-:W-:Y:S01]  /*1840*/  ISETP.LT.AND P5, PT, R6, 0x1000, !P0 ;  /* 0x000010000600780c */ /* 0x000fe200047a1270 */
[----:B------:R-:W-:Y:S01]  /*1850*/  STS [R41+0x30], R100 ;  /* 0x0000306429007388 */ /* 0x000fe20000000800 */
[----:B------:R-:W-:Y:S02]  /*1860*/  ISETP.LT.AND P4, PT, R5, 0x1000, !P0 ;  /* 0x000010000500780c */ /* 0x000fe40004781270 */
[----:B------:R-:W-:Y:S01]  /*1870*/  F2FP.BF16.F32.PACK_AB R42, R43, R42 ;  /* 0x0000002a2b2a723e */ /* 0x000fe200000010ff */
[----:B------:R-:W-:Y:S01]  /*1880*/  STS [R41+0x8b0], R102 ;  /* 0x0008b06629007388 */ /* 0x000fe20000000800 */
[----:B------:R-:W-:-:S02]  /*1890*/  F2FP.BF16.F32.PACK_AB R44, R45, R44 ;  /* 0x0000002c2d2c723e */ /* 0x000fc400000010ff */
[----:B------:R-:W-:Y:S01]  /*18a0*/  F2FP.BF16.F32.PACK_AB R46, R47, R46 ;  /* 0x0000002e2f2e723e */ /* 0x000fe200000010ff */
[----:B------:R-:W-:Y:S01]  /*18b0*/  STS [R41+0x40], R104 ;  /* 0x0000406829007388 */ /* 0x000fe20000000800 */
[----:B------:R-:W-:Y:S01]  /*18c0*/  F2FP.BF16.F32.PACK_AB R48, R49, R48 ;  /* 0x000000303130723e */ /* 0x000fe200000010ff */
[----:B------:R-:W-:Y:S01]  /*18d0*/  IMAD R49, R36, 0xc00, R39 ;  /* 0x00000c0024317824 */ /* 0x000fe200078e0227 */
[----:B------:R-:W-:Y:S01]  /*18e0*/  F2FP.BF16.F32.PACK_AB R52, R53, R52 ;  /* 0x000000343534723e */ /* 0x000fe200000010ff */
[----:B------:R-:W-:Y:S01]  /*18f0*/  STS [R41+0x8c0], R106 ;  /* 0x0008c06a29007388 */ /* 0x000fe20000000800 */
[----:B------:R-:W-:Y:S01]  /*1900*/  F2FP.BF16.F32.PACK_AB R54, R55, R54 ;  /* 0x000000363736723e */ /* 0x000fe200000010ff */
[----:B------:R-:W-:Y:S01]  /*1910*/  VIADD R45, R49, 0x6000 ;  /* 0x00006000312d7836 */ /* 0x000fe20000000000 */
        /* <DEDUP_REMOVED lines=14> */
[----:B------:R-:W-:-:S02]  /*1a00*/  F2FP.BF16.F32.PACK_AB R70, R71, R70 ;  /* 0x000000464746723e */ /* 0x000fc400000010ff */
        /* <DEDUP_REMOVED lines=9> */
[----:B------:R-:W-:Y:S01]  /*1aa0*/  F2FP.BF16.F32.PACK_AB R84, R85, R84 ;  /* 0x000000545554723e */ /* 0x000fe200000010ff */
[----:B------:R-:W-:Y:S01]  /*1ab0*/  STS [R41+0x900], R122 ;  /* 0x0009007a29007388 */ /* 0x000fe20000000800 */
[----:B------:R-:W-:Y:S02]  /*1ac0*/  F2FP.BF16.F32.PACK_AB R86, R87, R86 ;  /* 0x000000565756723e */ /* 0x000fe400000010ff */
[C---:B------:R-:W-:Y:S01]  /*1ad0*/  ISETP.LT.AND P3, PT, R36.reuse, 0x1000, !P0 ;  /* 0x000010002400780c */ /* 0x040fe20004761270 */
[----:B------:R-:W-:Y:S01]  /*1ae0*/  STS [R41+0x90], R124 ;  /* 0x0000907c29007388 */ /* 0x000fe20000000800 */
[----:B------:R-:W-:-:S03]  /*1af0*/  LOP3.LUT R0, R36, 0x38, RZ, 0xfc, !PT ;  /* 0x0000003824007812 */ /* 0x000fc600078efcff */
[----:B------:R-:W-:Y:S04]  /*1b00*/  STS [R41+0x910], R126 ;  /* 0x0009107e29007388 */ /* 0x000fe80000000800 */
        /* <DEDUP_REMOVED lines=11> */
[----:B------:R-:W-:Y:S01]  /*1bc0*/  STS [R41+0x970], R150 ;  /* 0x0009709629007388 */ /* 0x000fe20000000800 */
[----:B------:R-:W-:Y:S06]  /*1bd0*/  BAR.SYNC.DEFER_BLOCKING 0x0 ;  /* 0x0000000000007b1d */ /* 0x000fec0000010000 */
[----:B------:R-:W1:Y:S04]  /*1be0*/  LDS.128 R28, [R50] ;  /* 0x00000000321c7984 */ /* 0x000e680000000c00 */
[----:B------:R-:W2:Y:S04]  /*1bf0*/  LDS.128 R32, [R50+0x880] ;  /* 0x0008800032207984 */ /* 0x000ea80000000c00 */
[----:B------:R-:W3:Y:S04]  /*1c00*/  LDS.128 R16, [R50+0x1100] ;  /* 0x0011000032107984 */ /* 0x000ee80000000c00 */
[----:B------:R-:W4:Y:S04]  /*1c10*/  LDS.128 R20, [R50+0x1980] ;  /* 0x0019800032147984 */ /* 0x000f280000000c00 */
[----:B------:R-:W5:Y:S04]  /*1c20*/  LDS.128 R24, [R50+0x2200] ;  /* 0x0022000032187984 */ /* 0x000f680000000c00 */
[----:B------:R-:W1:Y:S04]  /*1c30*/  LDS.128 R12, [R50+0x2a80] ;  /* 0x002a8000320c7984 */ /* 0x000e680000000c00 */
[----:B------:R-:W1:Y:S04]  /*1c40*/  LDS.128 R4, [R50+0x3300] ;  /* 0x0033000032047984 */ /* 0x000e680000000c00 */
[----:B------:R-:W1:Y:S01]  /*1c50*/  LDS.128 R8, [R50+0x3b80] ;  /* 0x003b800032087984 */ /* 0x000e620000000c00 */
[----:B------:R-:W-:Y:S06]  /*1c60*/  BAR.SYNC.DEFER_BLOCKING 0x0 ;  /* 0x0000000000007b1d */ /* 0x000fec0000010000 */
[----:B------:R-:W-:Y:S04]  /*1c70*/  STS [R41], R2 ;  /* 0x0000000229007388 */ /* 0x000fe80000000800 */
[----:B------:R2:W-:Y:S04]  /*1c80*/  STS [R41+0x880], R3 ;  /* 0x0008800329007388 */ /* 0x0005e80000000800 */
[----:B------:R-:W-:Y:S04]  /*1c90*/  STS [R41+0x10], R89 ;  /* 0x0000105929007388 */ /* 0x000fe80000000800 */
[----:B------:R-:W-:Y:S01]  /*1ca0*/  STS [R41+0x890], R91 ;  /* 0x0008905b29007388 */ /* 0x000fe20000000800 */
[----:B--2---:R-:W2:Y:S03]  /*1cb0*/  LDC.64 R2, c[0x0][0x220] ;  /* 0x00008800ff027b82 */ /* 0x004ea60000000a00 */
[----:B------:R-:W-:Y:S04]  /*1cc0*/  STS [R41+0x20], R93 ;  /* 0x0000205d29007388 */ /* 0x000fe80000000800 */
[----:B------:R-:W-:Y:S04]  /*1cd0*/  STS [R41+0x8a0], R95 ;  /* 0x0008a05f29007388 */ /* 0x000fe80000000800 */
[----:B------:R1:W-:Y:S04]  /*1ce0*/  STS [R41+0x30], R37 ;  /* 0x0000302529007388 */ /* 0x0003e80000000800 */
[----:B------:R2:W-:Y:S04]  /*1cf0*/  STS [R41+0x8b0], R38 ;  /* 0x0008b02629007388 */ /* 0x0005e80000000800 */
[----:B------:R-:W-:Y:S01]  /*1d00*/  STS [R41+0x40], R40 ;  /* 0x0000402829007388 */ /* 0x000fe20000000800 */
[----:B-1----:R-:W-:-:S03]  /*1d10*/  LOP3.LUT R37, R36, 0x30, RZ, 0xfc, !PT ;  /* 0x0000003024257812 */ /* 0x002fc600078efcff */
[----:B------:R-:W-:Y:S01]  /*1d20*/  STS [R41+0x8c0], R42 ;  /* 0x0008c02a29007388 */ /* 0x000fe20000000800 */
[----:B--2---:R-:W-:-:S03]  /*1d30*/  IMAD.WIDE R38, R49, 0x2, R2 ;  /* 0x0000000231267825 */ /* 0x004fc600078e0202 */
[----:B------:R1:W-:Y:S04]  /*1d40*/  STS [R41+0x50], R44 ;  /* 0x0000502c29007388 */ /* 0x0003e80000000800 */
[----:B------:R2:W-:Y:S04]  /*1d50*/  STS [R41+0x8d0], R46 ;  /* 0x0008d02e29007388 */ /* 0x0005e80000000800 */
[----:B------:R-:W-:Y:S01]  /*1d60*/  STS [R41+0x60], R48 ;  /* 0x0000603029007388 */ /* 0x000fe20000000800 */
[----:B-1----:R-:W-:-:S03]  /*1d70*/  IMAD.WIDE R44, R45, 0x2, R2 ;  /* 0x000000022d2c7825 */ /* 0x002fc600078e0202 */
[----:B------:R-:W-:Y:S01]  /*1d80*/  STS [R41+0x8e0], R152 ;  /* 0x0008e09829007388 */ /* 0x000fe20000000800 */
[----:B--2---:R-:W-:-:S03]  /*1d90*/  IMAD.WIDE R46, R47, 0x2, R2 ;  /* 0x000000022f2e7825 */ /* 0x004fc600078e0202 */
        /* <DEDUP_REMOVED lines=20> */
[----:B------:R2:W-:Y:S01]  /*1ee0*/  @P3 STG.E.128 desc[UR22][R38.64], R28 ;  /* 0x0000001c26003986 */ /* 0x0005e2000c101d16 */
[----:B------:R-:W-:-:S02]  /*1ef0*/  ISETP.LT.AND P3, PT, R37, 0x1000, !P0 ;  /* 0x000010002500780c */ /* 0x000fc40004761270 */
[----:B------:R-:W-:Y:S01]  /*1f00*/  LOP3.LUT R37, R36, 0x40, RZ, 0xfc, !PT ;  /* 0x0000004024257812 */ /* 0x000fe200078efcff */
[----:B------:R-:W5:Y:S04]  /*1f10*/  LDS.128 R56, [R50+0x880] ;  /* 0x0008800032387984 */ /* 0x000f680000000c00 */
[----:B------:R-:W-:Y:S04]  /*1f20*/  LDS.128 R60, [R50+0x1980] ;  /* 0x00198000323c7984 */ /* 0x000fe80000000c00 */
[----:B------:R4:W-:Y:S01]  /*1f30*/  @P2 STG.E.128 desc[UR22][R44.64], R32 ;  /* 0x000000202c002986 */ /* 0x0009e2000c101d16 */
[----:B------:R-:W-:-:S02]  /*1f40*/  ISETP.LT.AND P2, PT, R0, 0x1000, !P0 ;  /* 0x000010000000780c */ /* 0x000fc40004741270 */
[----:B------:R-:W-:Y:S01]  /*1f50*/  LOP3.LUT R0, R36, 0x48, RZ, 0xfc, !PT ;  /* 0x0000004824007812 */ /* 0x000fe200078efcff */
[----:B------:R-:W-:Y:S01]  /*1f60*/  LDS.128 R64, [R50+0x2200] ;  /* 0x0022000032407984 */ /* 0x000fe20000000c00 */
[----:B--2---:R-:W-:-:S03]  /*1f70*/  IMAD.WIDE R30, R53, 0x2, R2 ;  /* 0x00000002351e7825 */ /* 0x004fc600078e0202 */
[----:B------:R-:W2:Y:S01]  /*1f80*/  LDS.128 R52, [R50+0x1100] ;  /* 0x0011000032347984 */ /* 0x000ea20000000c00 */
[----:B------:R-:W-:-:S03]  /*1f90*/  IMAD.WIDE R28, R51, 0x2, R2 ;  /* 0x00000002331c7825 */ /* 0x000fc600078e0202 */
[----:B---3--:R3:W-:Y:S01]  /*1fa0*/  @P1 STG.E.128 desc[UR22][R46.64], R16 ;  /* 0x000000102e001986 */ /* 0x0087e2000c101d16 */
[----:B------:R-:W-:-:S03]  /*1fb0*/  ISETP.LT.AND P1, PT, R37, 0x1000, !P0 ;  /* 0x000010002500780c */ /* 0x000fc60004721270 */
[----:B------:R-:W2:Y:S01]  /*1fc0*/  LDS.128 R68, [R50+0x2a80] ;  /* 0x002a800032447984 */ /* 0x000ea20000000c00 */
[----:B----4-:R-:W-:-:S03]  /*1fd0*/  VIADD R33, R49, 0x1e000 ;  /* 0x0001e00031217836 */ /* 0x010fc60000000000 */
[----:B------:R-:W4:Y:S04]  /*1fe0*/  LDS.128 R44, [R50+0x3300] ;  /* 0x00330000322c7984 */ /* 0x000f280000000c00 */
[----:B------:R1:W-:Y:S01]  /*1ff0*/  @P6 STG.E.128 desc[UR22][R28.64], R20 ;  /* 0x000000141c006986 */ /* 0x0003e2000c101d16 */
[----:B------:R-:W-:Y:S02]  /*2000*/  ISETP.LT.AND P6, PT, R0, 0x1000, !P0 ;  /* 0x000010000000780c */ /* 0x000fe400047c1270 */
[----:B------:R-:W-:Y:S01]  /*2010*/  LOP3.LUT R0, R36, 0x50, RZ, 0xfc, !PT ;  /* 0x0000005024007812 */ /* 0x000fe200078efcff */
[----:B-----5:R5:W-:Y:S01]  /*2020*/  @P5 STG.E.128 desc[UR22][R30.64], R24 ;  /* 0x000000181e005986 */ /* 0x020be2000c101d16 */
[----:B---3--:R-:W-:Y:S02]  /*2030*/  VIADD R19, R49, 0x24000 ;  /* 0x0002400031137836 */ /* 0x008fe40000000000 */
[----:B------:R-:W-:Y:S01]  /*2040*/  ISETP.LT.AND P5, PT, R0, 0x1000, !P0 ;  /* 0x000010000000780c */ /* 0x000fe200047a1270 */
[----:B------:R-:W-:Y:S01]  /*2050*/  IMAD.WIDE R16, R33, 0x2, R2 ;  /* 0x0000000221107825 */ /* 0x000fe200078e0202 */
[----:B------:R-:W-:-:S03]  /*2060*/  LOP3.LUT R0, R36, 0x60, RZ, 0xfc, !PT ;  /* 0x0000006024007812 */ /* 0x000fc600078efcff */
[--C-:B------:R-:W-:Y:S01]  /*2070*/  IMAD.WIDE R18, R19, 0x2, R2.reuse ;  /* 0x0000000213127825 */ /* 0x100fe200078e0202 */
[----:B------:R3:W-:Y:S04]  /*2080*/  @P4 STG.E.128 desc[UR22][R16.64], R12 ;  /* 0x0000000c10004986 */ /* 0x0007e8000c101d16 */
[----:B------:R2:W-:Y:S01]  /*2090*/  @P3 STG.E.128 desc[UR22][R18.64], R4 ;  /* 0x0000000412003986 */ /* 0x0005e2000c101d16 */
[C---:B-1----:R-:W-:Y:S01]  /*20a0*/  VIADD R21, R49.reuse, 0x2a000 ;  /* 0x0002a00031157836 */ /* 0x042fe20000000000 */
[----:B------:R-:W-:Y:S01]  /*20b0*/  LOP3.LUT R22, R36, 0x58, RZ, 0xfc, !PT ;  /* 0x0000005824167812 */ /* 0x000fe200078efcff */
[----:B------:R-:W-:Y:S01]  /*20c0*/  VIADD R23, R49, 0x30000 ;  /* 0x0003000031177836 */ /* 0x000fe20000000000 */
[----:B------:R-:W-:Y:S01]  /*20d0*/  ISETP.LT.AND P3, PT, R0, 0x1000, !P0 ;  /* 0x000010000000780c */ /* 0x000fe20004761270 */
[----:B------:R-:W-:Y:S01]  /*20e0*/  IMAD.WIDE R20, R21, 0x2, R2 ;  /* 0x0000000215147825 */ /* 0x000fe200078e0202 */
[----:B------:R-:W-:-:S02]  /*20f0*/  ISETP.LT.AND P4, PT, R22, 0x1000, !P0 ;  /* 0x000010001600780c */ /* 0x000fc40004781270 */
[C---:B-----5:R-:W-:Y:S01]  /*2100*/  LOP3.LUT R24, R36.reuse, 0x68, RZ, 0xfc, !PT ;  /* 0x0000006824187812 */ /* 0x060fe200078efcff */
[--C-:B------:R-:W-:Y:S01]  /*2110*/  IMAD.WIDE R22, R23, 0x2, R2.reuse ;  /* 0x0000000217167825 */ /* 0x100fe200078e0202 */
[C---:B------:R-:W-:Y:S01]  /*2120*/  LOP3.LUT R0, R36.reuse, 0x70, RZ, 0xfc, !PT ;  /* 0x0000007024007812 */ /* 0x040fe200078efcff */
[----:B------:R5:W-:Y:S01]  /*2130*/  @P2 STG.E.128 desc[UR22][R20.64], R8 ;  /* 0x0000000814002986 */ /* 0x000be2000c101d16 */
[----:B------:R-:W-:Y:S01]  /*2140*/  LOP3.LUT R36, R36, 0x78, RZ, 0xfc, !PT ;  /* 0x0000007824247812 */ /* 0x000fe200078efcff */
[----:B------:R-:W-:Y:S01]  /*2150*/  VIADD R25, R49, 0x36000 ;  /* 0x0003600031197836 */ /* 0x000fe20000000000 */
[----:B------:R-:W-:Y:S01]  /*2160*/  ISETP.LT.AND P2, PT, R24, 0x1000, !P0 ;  /* 0x000010001800780c */ /* 0x000fe20004741270 */
[----:B------:R1:W-:Y:S01]  /*2170*/  @P1 STG.E.128 desc[UR22][R22.64], R40 ;  /* 0x0000002816001986 */ /* 0x0003e2000c101d16 */
[----:B------:R-:W-:Y:S01]  /*2180*/  ISETP.LT.AND P1, PT, R0, 0x1000, !P0 ;  /* 0x000010000000780c */ /* 0x000fe20004721270 */
[----:B---3--:R-:W-:Y:S01]  /*2190*/  IMAD.WIDE R12, R25, 0x2, R2 ;  /* 0x00000002190c7825 */ /* 0x008fe200078e0202 */
[----:B------:R-:W-:-:S03]  /*21a0*/  ISETP.LT.AND P0, PT, R36, 0x1000, !P0 ;  /* 0x000010002400780c */ /* 0x000fc60004701270 */
[C---:B--2---:R-:W-:Y:S01]  /*21b0*/  VIADD R5, R49.reuse, 0x3c000 ;  /* 0x0003c00031057836 */ /* 0x044fe20000000000 */
[----:B------:R1:W-:Y:S01]  /*21c0*/  @P6 STG.E.128 desc[UR22][R12.64], R56 ;  /* 0x000000380c006986 */ /* 0x0003e2000c101d16 */
[C---:B------:R-:W-:Y:S02]  /*21d0*/  VIADD R7, R49.reuse, 0x42000 ;  /* 0x0004200031077836 */ /* 0x040fe40000000000 */
[----:B------:R-:W-:Y:S02]  /*21e0*/  VIADD R15, R49, 0x54000 ;  /* 0x00054000310f7836 */ /* 0x000fe40000000000 */
[----:B------:R-:W-:-:S04]  /*21f0*/  IMAD.WIDE R4, R5, 0x2, R2 ;  /* 0x0000000205047825 */ /* 0x000fc800078e0202 */
[C---:B-----5:R-:W-:Y:S01]  /*2200*/  VIADD R9, R49.reuse, 0x48000 ;  /* 0x0004800031097836 */ /* 0x060fe20000000000 */
[----:B------:R1:W-:Y:S01]  /*2210*/  @P5 STG.E.128 desc[UR22][R4.64], R52 ;  /* 0x0000003404005986 */ /* 0x0003e2000c101d16 */
[----:B------:R-:W-:Y:S02]  /*2220*/  VIADD R11, R49, 0x4e000 ;  /* 0x0004e000310b7836 */ /* 0x000fe40000000000 */
[----:B------:R-:W-:-:S04]  /*2230*/  IMAD.WIDE R6, R7, 0x2, R2 ;  /* 0x0000000207067825 */ /* 0x000fc800078e0202 */
[--C-:B------:R-:W-:Y:S01]  /*2240*/  IMAD.WIDE R8, R9, 0x2, R2.reuse ;  /* 0x0000000209087825 */ /* 0x100fe200078e0202 */
[----:B------:R1:W-:Y:S03]  /*2250*/  @P4 STG.E.128 desc[UR22][R6.64], R60 ;  /* 0x0000003c06004986 */ /* 0x0003e6000c101d16 */
[--C-:B------:R-:W-:Y:S01]  /*2260*/  IMAD.WIDE R10, R11, 0x2, R2.reuse ;  /* 0x000000020b0a7825 */ /* 0x100fe200078e0202 */
[----:B------:R1:W-:Y:S03]  /*2270*/  @P3 STG.E.128 desc[UR22][R8.64], R64 ;  /* 0x0000004008003986 */ /* 0x0003e6000c101d16 */
[----:B------:R-:W-:Y:S01]  /*2280*/  IMAD.WIDE R14, R15, 0x2, R2 ;  /* 0x000000020f0e7825 */ /* 0x000fe200078e0202 */
[----:B------:R1:W-:Y:S04]  /*2290*/  @P2 STG.E.128 desc[UR22][R10.64], R68 ;  /* 0x000000440a002986 */ /* 0x0003e8000c101d16 */
[----:B----4-:R1:W-:Y:S01]  /*22a0*/  @P1 STG.E.128 desc[UR22][R14.64], R44 ;  /* 0x0000002c0e001986 */ /* 0x0103e2000c101d16 */
[----:B------:R-:W-:Y:S05]  /*22b0*/  @!P0 EXIT ;  /* 0x000000000000894d */ /* 0x000fea0003800000 */
[----:B-1----:R-:W1:Y:S01]  /*22c0*/  LDS.128 R4, [R50+0x3b80] ;  /* 0x003b800032047984 */ /* 0x002e620000000c00 */
[----:B------:R-:W-:-:S04]  /*22d0*/  VIADD R49, R49, 0x5a000 ;  /* 0x0005a00031317836 */ /* 0x000fc80000000000 */
[----:B------:R-:W-:-:S05]  /*22e0*/  IMAD.WIDE R2, R49, 0x2, R2 ;  /* 0x0000000231027825 */ /* 0x000fca00078e0202 */
[----:B-1----:R-:W-:Y:S01]  /*22f0*/  STG.E.128 desc[UR22][R2.64], R4 ;  /* 0x0000000402007986 */ /* 0x002fe2000c101d16 */
[----:B------:R-:W-:Y:S05]  /*2300*/  EXIT ;  /* 0x000000000000794d */ /* 0x000fea0003800000 */
.L_x_1:
[----:B------:R-:W-:-:S00]  /*2310*/  BRA `(.L_x_1) ;  /* 0xfffffffc00fc7947 */ /* 0x000fc0000383ffff */
[----:B------:R-:W-:-:S00]  /*2320*/  NOP ;  /* 0x0000000000007918 */ /* 0x000fc00000000000 */
        /* <DEDUP_REMOVED lines=13> */
.L_x_2:


//--------------------- .nv.shared.triton_mm      --------------------------
	.section	.nv.shared.triton_mm,"aw",@nobits
	.sectionflags	@""
	.align	16
	.zero		1024


//--------------------- .nv.constant0.triton_mm   --------------------------
	.section	.nv.constant0.triton_mm,"a",@progbits
	.sectionflags	@""
	.align	4
.nv.constant0.triton_mm:
	.zero		552
